	.target	sm_90a

	.elftype	@"ET_EXEC"


//--------------------- .note.nv.tkinfo           --------------------------
	.section	.note.nv.tkinfo,"",@"SHT_NOTE"
	.sectionflags	@"SHF_NOTE_NV_TKINFO"
	.tkinfo
        /*0018*/ 	.word	0x00000002
        /*0030*/ 	.string	""
        /*0030*/ 	.string	"ptxas"
        /*0030*/ 	.string	"Cuda compilation tools, release 13.0, V13.0.88"
        /*0030*/ 	.string	"Build cuda_13.0.r13.0/compiler.36424714_0"
        /*0030*/ 	.string	"-arch sm_90a -m 64 "



//--------------------- .note.nv.cuinfo           --------------------------
	.section	.note.nv.cuinfo,"",@"SHT_NOTE"
	.sectionflags	@"SHF_NOTE_NV_CUINFO"
        /*0018*/ 	.short	0x0002
        /*001a*/ 	.short	0x005a
        /*001c*/ 	.short	0x0082
	.zero		2


//--------------------- .nv.info                  --------------------------
	.section	.nv.info,"",@"SHT_CUDA_INFO"
	.align	4


	//----- nvinfo : EIATTR_REGCOUNT
	.align		4
        /*0000*/ 	.byte	0x04, 0x2f
        /*0002*/ 	.short	(.L_15 - .L_14)
	.align		4
.L_14:
        /*0004*/ 	.word	index@(_ZN7cutlass13device_kernelINS_4gemm6kernel13GemmUniversalIN4cute5tupleIJiiiiEEENS1_10collective13CollectiveMmaINS1_34MainloopSm90TmaGmmaWarpSpecializedILi5ENS5_IJNS4_1CILi2EEENSA_ILi1EEESC_EEENS1_35KernelTmaWarpSpecializedCooperativeEEENS5_IJNSA_ILi256EEENSA_ILi64EEENSA_ILi128EEEEEENS_10tfloat32_tENS5_IJlSC_lEEESK_SL_NS4_8TiledMMAINS4_8MMA_AtomIJNS4_4SM904GMMA29MMA_64x64x8_F32TF32TF32_SS_TNILNSP_7ScaleInE1ELSR_1EEEEEENS4_6LayoutISD_NS5_IJSC_NSA_ILi0EEESV_EEEEENS5_IJNS4_10UnderscoreESY_SY_EEEEENS4_13SM90_TMA_LOADENS4_14ComposedLayoutINS4_7SwizzleILi3ELi4ELi3EEENS4_18smem_ptr_flag_bitsILi32EEENSU_INS5_IJNSA_ILi8EEENSA_ILi32EEEEEENS5_IJS18_SC_EEEEEEEvNS4_8identityENS4_23SM90_TMA_LOAD_MULTICASTES1C_vS1D_EENS_8epilogue10collective6detail29Sm90TmaWarpSpecializedAdapterINS1H_15DefaultEpilogueISK_SL_SL_NS1G_6thread17LinearCombinationISK_Li1EffLNS1L_9ScaleType4KindE0ELNS_15FloatRoundStyleE2ESK_EENS1_15EpilogueDefaultEEEEEvvEEEEvNT_6ParamsE)
        /*0008*/ 	.word	0x000000a8


	//----- nvinfo : EIATTR_FRAME_SIZE
	.align		4
.L_15:
        /*000c*/ 	.byte	0x04, 0x11
        /*000e*/ 	.short	(.L_17 - .L_16)
	.align		4
.L_16:
        /*0010*/ 	.word	index@(_ZN7cutlass13device_kernelINS_4gemm6kernel13GemmUniversalIN4cute5tupleIJiiiiEEENS1_10collective13CollectiveMmaINS1_34MainloopSm90TmaGmmaWarpSpecializedILi5ENS5_IJNS4_1CILi2EEENSA_ILi1EEESC_EEENS1_35KernelTmaWarpSpecializedCooperativeEEENS5_IJNSA_ILi256EEENSA_ILi64EEENSA_ILi128EEEEEENS_10tfloat32_tENS5_IJlSC_lEEESK_SL_NS4_8TiledMMAINS4_8MMA_AtomIJNS4_4SM904GMMA29MMA_64x64x8_F32TF32TF32_SS_TNILNSP_7ScaleInE1ELSR_1EEEEEENS4_6LayoutISD_NS5_IJSC_NSA_ILi0EEESV_EEEEENS5_IJNS4_10UnderscoreESY_SY_EEEEENS4_13SM90_TMA_LOADENS4_14ComposedLayoutINS4_7SwizzleILi3ELi4ELi3EEENS4_18smem_ptr_flag_bitsILi32EEENSU_INS5_IJNSA_ILi8EEENSA_ILi32EEEEEENS5_IJS18_SC_EEEEEEEvNS4_8identityENS4_23SM90_TMA_LOAD_MULTICASTES1C_vS1D_EENS_8epilogue10collective6detail29Sm90TmaWarpSpecializedAdapterINS1H_15DefaultEpilogueISK_SL_SL_NS1G_6thread17LinearCombinationISK_Li1EffLNS1L_9ScaleType4KindE0ELNS_15FloatRoundStyleE2ESK_EENS1_15EpilogueDefaultEEEEEvvEEEEvNT_6ParamsE)
        /*0014*/ 	.word	0x00000000


	//----- nvinfo : EIATTR_MIN_STACK_SIZE
	.align		4
.L_17:
        /*0018*/ 	.byte	0x04, 0x12
        /*001a*/ 	.short	(.L_19 - .L_18)
	.align		4
.L_18:
        /*001c*/ 	.word	index@(_ZN7cutlass13device_kernelINS_4gemm6kernel13GemmUniversalIN4cute5tupleIJiiiiEEENS1_10collective13CollectiveMmaINS1_34MainloopSm90TmaGmmaWarpSpecializedILi5ENS5_IJNS4_1CILi2EEENSA_ILi1EEESC_EEENS1_35KernelTmaWarpSpecializedCooperativeEEENS5_IJNSA_ILi256EEENSA_ILi64EEENSA_ILi128EEEEEENS_10tfloat32_tENS5_IJlSC_lEEESK_SL_NS4_8TiledMMAINS4_8MMA_AtomIJNS4_4SM904GMMA29MMA_64x64x8_F32TF32TF32_SS_TNILNSP_7ScaleInE1ELSR_1EEEEEENS4_6LayoutISD_NS5_IJSC_NSA_ILi0EEESV_EEEEENS5_IJNS4_10UnderscoreESY_SY_EEEEENS4_13SM90_TMA_LOADENS4_14ComposedLayoutINS4_7SwizzleILi3ELi4ELi3EEENS4_18smem_ptr_flag_bitsILi32EEENSU_INS5_IJNSA_ILi8EEENSA_ILi32EEEEEENS5_IJS18_SC_EEEEEEEvNS4_8identityENS4_23SM90_TMA_LOAD_MULTICASTES1C_vS1D_EENS_8epilogue10collective6detail29Sm90TmaWarpSpecializedAdapterINS1H_15DefaultEpilogueISK_SL_SL_NS1G_6thread17LinearCombinationISK_Li1EffLNS1L_9ScaleType4KindE0ELNS_15FloatRoundStyleE2ESK_EENS1_15EpilogueDefaultEEEEEvvEEEEvNT_6ParamsE)
        /*0020*/ 	.word	0x00000000
.L_19:


//--------------------- .nv.compat                --------------------------
	.section	.nv.compat,"",@"SHT_CUDA_COMPAT_INFO"
	.align	4
        /*0000*/ 	.byte	0x02, 0x09, 0x01, 0x00, 0x02, 0x02, 0x04, 0x00, 0x02, 0x05, 0x05, 0x00, 0x03, 0x07, 0x01, 0x01
        /*0010*/ 	.byte	0x02, 0x03, 0x01, 0x00, 0x02, 0x06, 0x01, 0x00, 0x04, 0x0b, 0x08, 0x00, 0x00, 0x00, 0x00, 0x00
        /*0020*/ 	.byte	0x00, 0x00, 0x00, 0x00


//--------------------- .nv.info._ZN7cutlass13device_kernelINS_4gemm6kernel13GemmUniversalIN4cute5tupleIJiiiiEEENS1_10collective13CollectiveMmaINS1_34MainloopSm90TmaGmmaWarpSpecializedILi5ENS5_IJNS4_1CILi2EEENSA_ILi1EEESC_EEENS1_35KernelTmaWarpSpecializedCooperativeEEENS5_IJNSA_ILi256EEENSA_ILi64EEENSA_ILi128EEEEEENS_10tfloat32_tENS5_IJlSC_lEEESK_SL_NS4_8TiledMMAINS4_8MMA_AtomIJNS4_4SM904GMMA29MMA_64x64x8_F32TF32TF32_SS_TNILNSP_7ScaleInE1ELSR_1EEEEEENS4_6LayoutISD_NS5_IJSC_NSA_ILi0EEESV_EEEEENS5_IJNS4_10UnderscoreESY_SY_EEEEENS4_13SM90_TMA_LOADENS4_14ComposedLayoutINS4_7SwizzleILi3ELi4ELi3EEENS4_18smem_ptr_flag_bitsILi32EEENSU_INS5_IJNSA_ILi8EEENSA_ILi32EEEEEENS5_IJS18_SC_EEEEEEEvNS4_8identityENS4_23SM90_TMA_LOAD_MULTICASTES1C_vS1D_EENS_8epilogue10collective6detail29Sm90TmaWarpSpecializedAdapterINS1H_15DefaultEpilogueISK_SL_SL_NS1G_6thread17LinearCombinationISK_Li1EffLNS1L_9ScaleType4KindE0ELNS_15FloatRoundStyleE2ESK_EENS1_15EpilogueDefaultEEEEEvvEEEEvNT_6ParamsE --------------------------
	.section	.nv.info._ZN7cutlass13device_kernelINS_4gemm6kernel13GemmUniversalIN4cute5tupleIJiiiiEEENS1_10collective13CollectiveMmaINS1_34MainloopSm90TmaGmmaWarpSpecializedILi5ENS5_IJNS4_1CILi2EEENSA_ILi1EEESC_EEENS1_35KernelTmaWarpSpecializedCooperativeEEENS5_IJNSA_ILi256EEENSA_ILi64EEENSA_ILi128EEEEEENS_10tfloat32_tENS5_IJlSC_lEEESK_SL_NS4_8TiledMMAINS4_8MMA_AtomIJNS4_4SM904GMMA29MMA_64x64x8_F32TF32TF32_SS_TNILNSP_7ScaleInE1ELSR_1EEEEEENS4_6LayoutISD_NS5_IJSC_NSA_ILi0EEESV_EEEEENS5_IJNS4_10UnderscoreESY_SY_EEEEENS4_13SM90_TMA_LOADENS4_14ComposedLayoutINS4_7SwizzleILi3ELi4ELi3EEENS4_18smem_ptr_flag_bitsILi32EEENSU_INS5_IJNSA_ILi8EEENSA_ILi32EEEEEENS5_IJS18_SC_EEEEEEEvNS4_8identityENS4_23SM90_TMA_LOAD_MULTICASTES1C_vS1D_EENS_8epilogue10collective6detail29Sm90TmaWarpSpecializedAdapterINS1H_15DefaultEpilogueISK_SL_SL_NS1G_6thread17LinearCombinationISK_Li1EffLNS1L_9ScaleType4KindE0ELNS_15FloatRoundStyleE2ESK_EENS1_15EpilogueDefaultEEEEEvvEEEEvNT_6ParamsE,"",@"SHT_CUDA_INFO"
	.sectionflags	@""
	.align	4


	//----- nvinfo : EIATTR_CUDA_API_VERSION
	.align		4
        /*0000*/ 	.byte	0x04, 0x37
        /*0002*/ 	.short	(.L_21 - .L_20)
.L_20:
        /*0004*/ 	.word	0x00000082


	//----- nvinfo : EIATTR_KPARAM_INFO
	.align		4
.L_21:
        /*0008*/ 	.byte	0x04, 0x17
        /*000a*/ 	.short	(.L_23 - .L_22)
.L_22:
        /*000c*/ 	.word	0x00000000
        /*0010*/ 	.short	0x0000
        /*0012*/ 	.short	0x0070
        /*0014*/ 	.byte	0x00, 0xf0, 0x01, 0x10


	//----- nvinfo : EIATTR_SPARSE_MMA_MASK
	.align		4
.L_23:
        /*0018*/ 	.byte	0x03, 0x50
        /*001a*/ 	.short	0x0000


	//----- nvinfo : EIATTR_MAXREG_COUNT
	.align		4
        /*001c*/ 	.byte	0x03, 0x1b
        /*001e*/ 	.short	0x00a8


	//----- nvinfo : EIATTR_NUM_BARRIERS
	.align		4
        /*0020*/ 	.byte	0x02, 0x4c
        /*0022*/ 	.byte	0x01
	.zero		1


	//----- nvinfo : EIATTR_EXTERNS
	.align		4
        /*0024*/ 	.byte	0x04, 0x0f
        /*0026*/ 	.short	(.L_25 - .L_24)


	//   ....[0]....
	.align		4
.L_24:
        /*0028*/ 	.word	index@(__assertfail)


	//----- nvinfo : EIATTR_MERCURY_ISA_VERSION
	.align		4
.L_25:
        /*002c*/ 	.byte	0x03, 0x5f
        /*002e*/ 	.short	0x0101


	//----- nvinfo : EIATTR_INT_WARP_WIDE_INSTR_OFFSETS
	.align		4
        /*0030*/ 	.byte	0x04, 0x31
        /*0032*/ 	.short	(.L_27 - .L_26)


	//   ....[0]....
.L_26:
        /*0034*/ 	.word	0x000004b0


	//   ....[1]....
        /*0038*/ 	.word	0x000004e0


	//   ....[2]....
        /*003c*/ 	.word	0x000006a0


	//   ....[3]....
        /*0040*/ 	.word	0x000035f0


	//----- nvinfo : EIATTR_COOP_GROUP_MASK_REGIDS
	.align		4
.L_27:
        /*0044*/ 	.byte	0x04, 0x29
        /*0046*/ 	.short	(.L_29 - .L_28)


	//   ....[0]....
.L_28:
        /*0048*/ 	.word	0xffffffff


	//   ....[1]....
        /*004c*/ 	.word	0xffffffff


	//   ....[2]....
        /*0050*/ 	.word	0xffffffff


	//   ....[3]....
        /*0054*/ 	.word	0xffffffff


	//   ....[4]....
        /*0058*/ 	.word	0xffffffff


	//   ....[5]....
        /*005c*/ 	.word	0xffffffff


	//----- nvinfo : EIATTR_COOP_GROUP_INSTR_OFFSETS
	.align		4
.L_29:
        /*0060*/ 	.byte	0x04, 0x28
        /*0062*/ 	.short	(.L_31 - .L_30)


	//   ....[0]....
.L_30:
        /*0064*/ 	.word	0x00000060


	//   ....[1]....
        /*0068*/ 	.word	0x00000070


	//   ....[2]....
        /*006c*/ 	.word	0x00000130


	//   ....[3]....
        /*0070*/ 	.word	0x000002f0


	//   ....[4]....
        /*0074*/ 	.word	0x00000820


	//   ....[5]....
        /*0078*/ 	.word	0x000014e0


	//----- nvinfo : EIATTR_REG_RECONFIG
	.align		4
.L_31:
        /*007c*/ 	.byte	0x01, 0x54
	.zero		2


	//----- nvinfo : EIATTR_SYSCALL_OFFSETS
	.align		4
        /*0080*/ 	.byte	0x04, 0x46
        /*0082*/ 	.short	(.L_33 - .L_32)


	//   ....[0]....
.L_32:
        /*0084*/ 	.word	0x000016d0


	//----- nvinfo : EIATTR_MBARRIER_INSTR_OFFSETS
	.align		4
.L_33:
        /*0088*/ 	.byte	0x04, 0x39
        /*008a*/ 	.short	(.L_35 - .L_34)


	//   ....[0]....
.L_34:
        /*008c*/ 	.word	0x00000230
        /*0090*/ 	.word	0x000000ff
        /*0094*/ 	.word	0x00000000
        /*0098*/ 	.short	0x0100
        /*009a*/ 	.byte	0x08
	.zero		1


	//   ....[1]....
        /*009c*/ 	.word	0x00000240
        /*00a0*/ 	.word	0x000000ff
        /*00a4*/ 	.word	0x00000028
        /*00a8*/ 	.short	0x0100
        /*00aa*/ 	.byte	0x08
	.zero		1


	//   ....[2]....
        /*00ac*/ 	.word	0x00000250
        /*00b0*/ 	.word	0x000000ff
        /*00b4*/ 	.word	0x00000008
        /*00b8*/ 	.short	0x0100
        /*00ba*/ 	.byte	0x08
	.zero		1


	//   ....[3]....
        /*00bc*/ 	.word	0x00000260
        /*00c0*/ 	.word	0x000000ff
        /*00c4*/ 	.word	0x00000030
        /*00c8*/ 	.short	0x0100
        /*00ca*/ 	.byte	0x08
	.zero		1


	//   ....[4]....
        /*00cc*/ 	.word	0x00000270
        /*00d0*/ 	.word	0x000000ff
        /*00d4*/ 	.word	0x00000010
        /*00d8*/ 	.short	0x0100
        /*00da*/ 	.byte	0x08
	.zero		1


	//   ....[5]....
        /*00dc*/ 	.word	0x00000280
        /*00e0*/ 	.word	0x000000ff
        /*00e4*/ 	.word	0x00000038
        /*00e8*/ 	.short	0x0100
        /*00ea*/ 	.byte	0x08
	.zero		1


	//   ....[6]....
        /*00ec*/ 	.word	0x00000290
        /*00f0*/ 	.word	0x000000ff
        /*00f4*/ 	.word	0x00000018
        /*00f8*/ 	.short	0x0100
        /*00fa*/ 	.byte	0x08
	.zero		1


	//   ....[7]....
        /*00fc*/ 	.word	0x000002a0
        /*0100*/ 	.word	0x000000ff
        /*0104*/ 	.word	0x00000040
        /*0108*/ 	.short	0x0100
        /*010a*/ 	.byte	0x08
	.zero		1


	//   ....[8]....
        /*010c*/ 	.word	0x000002b0
        /*0110*/ 	.word	0x000000ff
        /*0114*/ 	.word	0x00000020
        /*0118*/ 	.short	0x0100
        /*011a*/ 	.byte	0x08
	.zero		1


	//   ....[9]....
        /*011c*/ 	.word	0x000002c0
        /*0120*/ 	.word	0x000000ff
        /*0124*/ 	.word	0x00000048
        /*0128*/ 	.short	0x0100
        /*012a*/ 	.byte	0x08
	.zero		1


	//   ....[10]....
        /*012c*/ 	.word	0x00000730
        /*0130*/ 	.word	0x000000ff
        /*0134*/ 	.word	0x00000060
        /*0138*/ 	.short	0x0100
        /*013a*/ 	.byte	0x06
	.zero		1


	//   ....[11]....
        /*013c*/ 	.word	0x000007c0
        /*0140*/ 	.word	0x000000ff
        /*0144*/ 	.word	0x00000068
        /*0148*/ 	.short	0x0100
        /*014a*/ 	.byte	0x06
	.zero		1


	//   ....[12]....
        /*014c*/ 	.word	0x00001790
        /*0150*/ 	.word	0x00000003
        /*0154*/ 	.word	0x00000000
        /*0158*/ 	.short	0x010a
        /*015a*/ 	.byte	0x3f
	.zero		1


	//   ....[13]....
        /*015c*/ 	.word	0x000017f0
        /*0160*/ 	.word	0x00000003
        /*0164*/ 	.word	0x00000000
        /*0168*/ 	.short	0x010a
        /*016a*/ 	.byte	0x3f
	.zero		1


	//   ....[14]....
        /*016c*/ 	.word	0x000026c0
        /*0170*/ 	.word	0x00000005
        /*0174*/ 	.word	0x00000000
        /*0178*/ 	.short	0x010a
        /*017a*/ 	.byte	0x3f
	.zero		1


	//   ....[15]....
        /*017c*/ 	.word	0x00002700
        /*0180*/ 	.word	0x00000005
        /*0184*/ 	.word	0x00000000
        /*0188*/ 	.short	0x010a
        /*018a*/ 	.byte	0x3f
	.zero		1


	//   ....[16]....
        /*018c*/ 	.word	0x000034a0
        /*0190*/ 	.word	0x00000004
        /*0194*/ 	.word	0x00000000
        /*0198*/ 	.short	0x0101
        /*019a*/ 	.byte	0x3f
	.zero		1


	//   ....[17]....
        /*019c*/ 	.word	0x00003690
        /*01a0*/ 	.word	0x00000000
        /*01a4*/ 	.word	0x00000000
        /*01a8*/ 	.short	0x0101
        /*01aa*/ 	.byte	0x3f
	.zero		1


	//   ....[18]....
        /*01ac*/ 	.word	0x00008fe0
        /*01b0*/ 	.word	0x00000017
        /*01b4*/ 	.word	0x00000028
        /*01b8*/ 	.short	0x010a
        /*01ba*/ 	.byte	0x3f
	.zero		1


	//   ....[19]....
        /*01bc*/ 	.word	0x00009580
        /*01c0*/ 	.word	0x00000006
        /*01c4*/ 	.word	0x00000068
        /*01c8*/ 	.short	0x0101
        /*01ca*/ 	.byte	0x3f
	.zero		1


	//   ....[20]....
        /*01cc*/ 	.word	0x00009cd0
        /*01d0*/ 	.word	0x00000007
        /*01d4*/ 	.word	0x00000000
        /*01d8*/ 	.short	0x010a
        /*01da*/ 	.byte	0x3f
	.zero		1


	//   ....[21]....
        /*01dc*/ 	.word	0x00009d50
        /*01e0*/ 	.word	0x00000006
        /*01e4*/ 	.word	0x00000000
        /*01e8*/ 	.short	0x010a
        /*01ea*/ 	.byte	0x3f
	.zero		1


	//   ....[22]....
        /*01ec*/ 	.word	0x00009de0
        /*01f0*/ 	.word	0x00000007
        /*01f4*/ 	.word	0x00000000
        /*01f8*/ 	.short	0x010a
        /*01fa*/ 	.byte	0x3f
	.zero		1


	//   ....[23]....
        /*01fc*/ 	.word	0x00009e70
        /*0200*/ 	.word	0x00000006
        /*0204*/ 	.word	0x00000000
        /*0208*/ 	.short	0x010a
        /*020a*/ 	.byte	0x3f
	.zero		1


	//   ....[24]....
        /*020c*/ 	.word	0x00009f00
        /*0210*/ 	.word	0x00000005
        /*0214*/ 	.word	0x00000000
        /*0218*/ 	.short	0x010a
        /*021a*/ 	.byte	0x3f
	.zero		1


	//   ....[25]....
        /*021c*/ 	.word	0x00009f60
        /*0220*/ 	.word	0x00000003
        /*0224*/ 	.word	0x00000000
        /*0228*/ 	.short	0x010a
        /*022a*/ 	.byte	0x3f
	.zero		1


	//   ....[26]....
        /*022c*/ 	.word	0x00009fb0
        /*0230*/ 	.word	0x00000005
        /*0234*/ 	.word	0x00000000
        /*0238*/ 	.short	0x010a
        /*023a*/ 	.byte	0x3f
	.zero		1


	//   ....[27]....
        /*023c*/ 	.word	0x0000a080
        /*0240*/ 	.word	0x00000017
        /*0244*/ 	.word	0x00000028
        /*0248*/ 	.short	0x010a
        /*024a*/ 	.byte	0x3f
	.zero		1


	//   ....[28]....
        /*024c*/ 	.word	0x0000a150
        /*0250*/ 	.word	0x00000007
        /*0254*/ 	.word	0x00000000
        /*0258*/ 	.short	0x010a
        /*025a*/ 	.byte	0x3f
	.zero		1


	//   ....[29]....
        /*025c*/ 	.word	0x0000a1a0
        /*0260*/ 	.word	0x00000006
        /*0264*/ 	.word	0x00000000
        /*0268*/ 	.short	0x010a
        /*026a*/ 	.byte	0x3f
	.zero		1


	//   ....[30]....
        /*026c*/ 	.word	0x0000a1f0
        /*0270*/ 	.word	0x00000007
        /*0274*/ 	.word	0x00000000
        /*0278*/ 	.short	0x010a
        /*027a*/ 	.byte	0x3f
	.zero		1


	//   ....[31]....
        /*027c*/ 	.word	0x0000a240
        /*0280*/ 	.word	0x00000006
        /*0284*/ 	.word	0x00000000
        /*0288*/ 	.short	0x010a
        /*028a*/ 	.byte	0x3f
	.zero		1


	//----- nvinfo : EIATTR_NUM_MBARRIERS
	.align		4
.L_35:
        /*028c*/ 	.byte	0x03, 0x38
        /*028e*/ 	.short	0x000c


	//----- nvinfo : EIATTR_EXIT_INSTR_OFFSETS
	.align		4
        /*0290*/ 	.byte	0x04, 0x1c
        /*0292*/ 	.short	(.L_37 - .L_36)


	//   ....[0]....
.L_36:
        /*0294*/ 	.word	0x00000a00


	//   ....[1]....
        /*0298*/ 	.word	0x00001220


	//   ....[2]....
        /*029c*/ 	.word	0x00008760


	//   ....[3]....
        /*02a0*/ 	.word	0x00008cc0


	//   ....[4]....
        /*02a4*/ 	.word	0x00009f50


	//----- nvinfo : EIATTR_MAX_THREADS
	.align		4
.L_37:
        /*02a8*/ 	.byte	0x04, 0x05
        /*02aa*/ 	.short	(.L_39 - .L_38)
.L_38:
        /*02ac*/ 	.word	0x00000180
        /*02b0*/ 	.word	0x00000001
        /*02b4*/ 	.word	0x00000001


	//----- nvinfo : EIATTR_CRS_STACK_SIZE
	.align		4
.L_39:
        /*02b8*/ 	.byte	0x04, 0x1e
        /*02ba*/ 	.short	(.L_41 - .L_40)
.L_40:
        /*02bc*/ 	.word	0x00000000


	//----- nvinfo : EIATTR_CBANK_PARAM_SIZE
	.align		4
.L_41:
        /*02c0*/ 	.byte	0x03, 0x19
        /*02c2*/ 	.short	0x0470


	//----- nvinfo : EIATTR_PARAM_CBANK
	.align		4
        /*02c4*/ 	.byte	0x04, 0x0a
        /*02c6*/ 	.short	(.L_43 - .L_42)
	.align		4
.L_42:
        /*02c8*/ 	.word	index@(.nv.constant0._ZN7cutlass13device_kernelINS_4gemm6kernel13GemmUniversalIN4cute5tupleIJiiiiEEENS1_10collective13CollectiveMmaINS1_34MainloopSm90TmaGmmaWarpSpecializedILi5ENS5_IJNS4_1CILi2EEENSA_ILi1EEESC_EEENS1_35KernelTmaWarpSpecializedCooperativeEEENS5_IJNSA_ILi256EEENSA_ILi64EEENSA_ILi128EEEEEENS_10tfloat32_tENS5_IJlSC_lEEESK_SL_NS4_8TiledMMAINS4_8MMA_AtomIJNS4_4SM904GMMA29MMA_64x64x8_F32TF32TF32_SS_TNILNSP_7ScaleInE1ELSR_1EEEEEENS4_6LayoutISD_NS5_IJSC_NSA_ILi0EEESV_EEEEENS5_IJNS4_10UnderscoreESY_SY_EEEEENS4_13SM90_TMA_LOADENS4_14ComposedLayoutINS4_7SwizzleILi3ELi4ELi3EEENS4_18smem_ptr_flag_bitsILi32EEENSU_INS5_IJNSA_ILi8EEENSA_ILi32EEEEEENS5_IJS18_SC_EEEEEEEvNS4_8identityENS4_23SM90_TMA_LOAD_MULTICASTES1C_vS1D_EENS_8epilogue10collective6detail29Sm90TmaWarpSpecializedAdapterINS1H_15DefaultEpilogueISK_SL_SL_NS1G_6thread17LinearCombinationISK_Li1EffLNS1L_9ScaleType4KindE0ELNS_15FloatRoundStyleE2ESK_EENS1_15EpilogueDefaultEEEEEvvEEEEvNT_6ParamsE)
        /*02cc*/ 	.short	0x0210
        /*02ce*/ 	.short	0x0470


	//----- nvinfo : EIATTR_SW_WAR
	.align		4
.L_43:
        /*02d0*/ 	.byte	0x04, 0x36
        /*02d2*/ 	.short	(.L_45 - .L_44)
.L_44:
        /*02d4*/ 	.word	0x00000008
.L_45:


//--------------------- .nv.callgraph             --------------------------
	.section	.nv.callgraph,"",@"SHT_CUDA_CALLGRAPH"
	.align	4
	.sectionentsize	8
	.align		4
        /*0000*/ 	.word	0x00000000
	.align		4
        /*0004*/ 	.word	0xffffffff
	.align		4
        /*0008*/ 	.word	index@(_ZN7cutlass13device_kernelINS_4gemm6kernel13GemmUniversalIN4cute5tupleIJiiiiEEENS1_10collective13CollectiveMmaINS1_34MainloopSm90TmaGmmaWarpSpecializedILi5ENS5_IJNS4_1CILi2EEENSA_ILi1EEESC_EEENS1_35KernelTmaWarpSpecializedCooperativeEEENS5_IJNSA_ILi256EEENSA_ILi64EEENSA_ILi128EEEEEENS_10tfloat32_tENS5_IJlSC_lEEESK_SL_NS4_8TiledMMAINS4_8MMA_AtomIJNS4_4SM904GMMA29MMA_64x64x8_F32TF32TF32_SS_TNILNSP_7ScaleInE1ELSR_1EEEEEENS4_6LayoutISD_NS5_IJSC_NSA_ILi0EEESV_EEEEENS5_IJNS4_10UnderscoreESY_SY_EEEEENS4_13SM90_TMA_LOADENS4_14ComposedLayoutINS4_7SwizzleILi3ELi4ELi3EEENS4_18smem_ptr_flag_bitsILi32EEENSU_INS5_IJNSA_ILi8EEENSA_ILi32EEEEEENS5_IJS18_SC_EEEEEEEvNS4_8identityENS4_23SM90_TMA_LOAD_MULTICASTES1C_vS1D_EENS_8epilogue10collective6detail29Sm90TmaWarpSpecializedAdapterINS1H_15DefaultEpilogueISK_SL_SL_NS1G_6thread17LinearCombinationISK_Li1EffLNS1L_9ScaleType4KindE0ELNS_15FloatRoundStyleE2ESK_EENS1_15EpilogueDefaultEEEEEvvEEEEvNT_6ParamsE)
	.align		4
        /*000c*/ 	.word	index@(__assertfail)
	.align		4
        /*0010*/ 	.word	0x00000000
	.align		4
        /*0014*/ 	.word	0xfffffffe
	.align		4
        /*0018*/ 	.word	0x00000000
	.align		4
        /*001c*/ 	.word	0xfffffffd
	.align		4
        /*0020*/ 	.word	0x00000000
	.align		4
        /*0024*/ 	.word	0xfffffffc


//--------------------- .nv.constant4             --------------------------
	.section	.nv.constant4,"a",@progbits
	.align	8
	.align		8
.nv.constant4:
        /*0000*/ 	.dword	__assertfail
	.align		8
        /*0008*/ 	.dword	__unnamed_1
	.align		8
        /*0010*/ 	.dword	_ZN39_INTERNAL_54d06bf0_4_k_cu_c789a66d_70104cuda3std3__45__cpo5beginE
	.align		8
        /*0018*/ 	.dword	_ZN39_INTERNAL_54d06bf0_4_k_cu_c789a66d_70104cuda3std3__45__cpo3endE
	.align		8
        /*0020*/ 	.dword	_ZN39_INTERNAL_54d06bf0_4_k_cu_c789a66d_70104cuda3std3__45__cpo6cbeginE
	.align		8
        /*0028*/ 	.dword	_ZN39_INTERNAL_54d06bf0_4_k_cu_c789a66d_70104cuda3std3__45__cpo4cendE
	.align		8
        /*0030*/ 	.dword	_ZN39_INTERNAL_54d06bf0_4_k_cu_c789a66d_70104cuda3std3__441_GLOBAL__N__54d06bf0_4_k_cu_c789a66d_70106ignoreE
	.align		8
        /*0038*/ 	.dword	_ZN39_INTERNAL_54d06bf0_4_k_cu_c789a66d_70104cuda3std3__419piecewise_constructE
	.align		8
        /*0040*/ 	.dword	_ZN39_INTERNAL_54d06bf0_4_k_cu_c789a66d_70104cuda3std3__48in_placeE
	.align		8
        /*0048*/ 	.dword	_ZN39_INTERNAL_54d06bf0_4_k_cu_c789a66d_70104cuda3std6ranges3__45__cpo4swapE
	.align		8
        /*0050*/ 	.dword	_ZN39_INTERNAL_54d06bf0_4_k_cu_c789a66d_70104cuda3std6ranges3__45__cpo9iter_moveE
	.align		8
        /*0058*/ 	.dword	_ZN39_INTERNAL_54d06bf0_4_k_cu_c789a66d_70104cute7productE
	.align		8
        /*0060*/ 	.dword	_ZN39_INTERNAL_54d06bf0_4_k_cu_c789a66d_70104cute1_E
	.align		8
        /*0068*/ 	.dword	$str$22
	.align		8
        /*0070*/ 	.dword	$str$23


//--------------------- .text._ZN7cutlass13device_kernelINS_4gemm6kernel13GemmUniversalIN4cute5tupleIJiiiiEEENS1_10collective13CollectiveMmaINS1_34MainloopSm90TmaGmmaWarpSpecializedILi5ENS5_IJNS4_1CILi2EEENSA_ILi1EEESC_EEENS1_35KernelTmaWarpSpecializedCooperativeEEENS5_IJNSA_ILi256EEENSA_ILi64EEENSA_ILi128EEEEEENS_10tfloat32_tENS5_IJlSC_lEEESK_SL_NS4_8TiledMMAINS4_8MMA_AtomIJNS4_4SM904GMMA29MMA_64x64x8_F32TF32TF32_SS_TNILNSP_7ScaleInE1ELSR_1EEEEEENS4_6LayoutISD_NS5_IJSC_NSA_ILi0EEESV_EEEEENS5_IJNS4_10UnderscoreESY_SY_EEEEENS4_13SM90_TMA_LOADENS4_14ComposedLayoutINS4_7SwizzleILi3ELi4ELi3EEENS4_18smem_ptr_flag_bitsILi32EEENSU_INS5_IJNSA_ILi8EEENSA_ILi32EEEEEENS5_IJS18_SC_EEEEEEEvNS4_8identityENS4_23SM90_TMA_LOAD_MULTICASTES1C_vS1D_EENS_8epilogue10collective6detail29Sm90TmaWarpSpecializedAdapterINS1H_15DefaultEpilogueISK_SL_SL_NS1G_6thread17LinearCombinationISK_Li1EffLNS1L_9ScaleType4KindE0ELNS_15FloatRoundStyleE2ESK_EENS1_15EpilogueDefaultEEEEEvvEEEEvNT_6ParamsE --------------------------
	.section	.text._ZN7cutlass13device_kernelINS_4gemm6kernel13GemmUniversalIN4cute5tupleIJiiiiEEENS1_10collective13CollectiveMmaINS1_34MainloopSm90TmaGmmaWarpSpecializedILi5ENS5_IJNS4_1CILi2EEENSA_ILi1EEESC_EEENS1_35KernelTmaWarpSpecializedCooperativeEEENS5_IJNSA_ILi256EEENSA_ILi64EEENSA_ILi128EEEEEENS_10tfloat32_tENS5_IJlSC_lEEESK_SL_NS4_8TiledMMAINS4_8MMA_AtomIJNS4_4SM904GMMA29MMA_64x64x8_F32TF32TF32_SS_TNILNSP_7ScaleInE1ELSR_1EEEEEENS4_6LayoutISD_NS5_IJSC_NSA_ILi0EEESV_EEEEENS5_IJNS4_10UnderscoreESY_SY_EEEEENS4_13SM90_TMA_LOADENS4_14ComposedLayoutINS4_7SwizzleILi3ELi4ELi3EEENS4_18smem_ptr_flag_bitsILi32EEENSU_INS5_IJNSA_ILi8EEENSA_ILi32EEEEEENS5_IJS18_SC_EEEEEEEvNS4_8identityENS4_23SM90_TMA_LOAD_MULTICASTES1C_vS1D_EENS_8epilogue10collective6detail29Sm90TmaWarpSpecializedAdapterINS1H_15DefaultEpilogueISK_SL_SL_NS1G_6thread17LinearCombinationISK_Li1EffLNS1L_9ScaleType4KindE0ELNS_15FloatRoundStyleE2ESK_EENS1_15EpilogueDefaultEEEEEvvEEEEvNT_6ParamsE,"ax",@progbits
	.align	128
.text._ZN7cutlass13device_kernelINS_4gemm6kernel13GemmUniversalIN4cute5tupleIJiiiiEEENS1_10collective13CollectiveMmaINS1_34MainloopSm90TmaGmmaWarpSpecializedILi5ENS5_IJNS4_1CILi2EEENSA_ILi1EEESC_EEENS1_35KernelTmaWarpSpecializedCooperativeEEENS5_IJNSA_ILi256EEENSA_ILi64EEENSA_ILi128EEEEEENS_10tfloat32_tENS5_IJlSC_lEEESK_SL_NS4_8TiledMMAINS4_8MMA_AtomIJNS4_4SM904GMMA29MMA_64x64x8_F32TF32TF32_SS_TNILNSP_7ScaleInE1ELSR_1EEEEEENS4_6LayoutISD_NS5_IJSC_NSA_ILi0EEESV_EEEEENS5_IJNS4_10UnderscoreESY_SY_EEEEENS4_13SM90_TMA_LOADENS4_14ComposedLayoutINS4_7SwizzleILi3ELi4ELi3EEENS4_18smem_ptr_flag_bitsILi32EEENSU_INS5_IJNSA_ILi8EEENSA_ILi32EEEEEENS5_IJS18_SC_EEEEEEEvNS4_8identityENS4_23SM90_TMA_LOAD_MULTICASTES1C_vS1D_EENS_8epilogue10collective6detail29Sm90TmaWarpSpecializedAdapterINS1H_15DefaultEpilogueISK_SL_SL_NS1G_6thread17LinearCombinationISK_Li1EffLNS1L_9ScaleType4KindE0ELNS_15FloatRoundStyleE2ESK_EENS1_15EpilogueDefaultEEEEEvvEEEEvNT_6ParamsE:
        .type           _ZN7cutlass13device_kernelINS_4gemm6kernel13GemmUniversalIN4cute5tupleIJiiiiEEENS1_10collective13CollectiveMmaINS1_34MainloopSm90TmaGmmaWarpSpecializedILi5ENS5_IJNS4_1CILi2EEENSA_ILi1EEESC_EEENS1_35KernelTmaWarpSpecializedCooperativeEEENS5_IJNSA_ILi256EEENSA_ILi64EEENSA_ILi128EEEEEENS_10tfloat32_tENS5_IJlSC_lEEESK_SL_NS4_8TiledMMAINS4_8MMA_AtomIJNS4_4SM904GMMA29MMA_64x64x8_F32TF32TF32_SS_TNILNSP_7ScaleInE1ELSR_1EEEEEENS4_6LayoutISD_NS5_IJSC_NSA_ILi0EEESV_EEEEENS5_IJNS4_10UnderscoreESY_SY_EEEEENS4_13SM90_TMA_LOADENS4_14ComposedLayoutINS4_7SwizzleILi3ELi4ELi3EEENS4_18smem_ptr_flag_bitsILi32EEENSU_INS5_IJNSA_ILi8EEENSA_ILi32EEEEEENS5_IJS18_SC_EEEEEEEvNS4_8identityENS4_23SM90_TMA_LOAD_MULTICASTES1C_vS1D_EENS_8epilogue10collective6detail29Sm90TmaWarpSpecializedAdapterINS1H_15DefaultEpilogueISK_SL_SL_NS1G_6thread17LinearCombinationISK_Li1EffLNS1L_9ScaleType4KindE0ELNS_15FloatRoundStyleE2ESK_EENS1_15EpilogueDefaultEEEEEvvEEEEvNT_6ParamsE,@function
        .size           _ZN7cutlass13device_kernelINS_4gemm6kernel13GemmUniversalIN4cute5tupleIJiiiiEEENS1_10collective13CollectiveMmaINS1_34MainloopSm90TmaGmmaWarpSpecializedILi5ENS5_IJNS4_1CILi2EEENSA_ILi1EEESC_EEENS1_35KernelTmaWarpSpecializedCooperativeEEENS5_IJNSA_ILi256EEENSA_ILi64EEENSA_ILi128EEEEEENS_10tfloat32_tENS5_IJlSC_lEEESK_SL_NS4_8TiledMMAINS4_8MMA_AtomIJNS4_4SM904GMMA29MMA_64x64x8_F32TF32TF32_SS_TNILNSP_7ScaleInE1ELSR_1EEEEEENS4_6LayoutISD_NS5_IJSC_NSA_ILi0EEESV_EEEEENS5_IJNS4_10UnderscoreESY_SY_EEEEENS4_13SM90_TMA_LOADENS4_14ComposedLayoutINS4_7SwizzleILi3ELi4ELi3EEENS4_18smem_ptr_flag_bitsILi32EEENSU_INS5_IJNSA_ILi8EEENSA_ILi32EEEEEENS5_IJS18_SC_EEEEEEEvNS4_8identityENS4_23SM90_TMA_LOAD_MULTICASTES1C_vS1D_EENS_8epilogue10collective6detail29Sm90TmaWarpSpecializedAdapterINS1H_15DefaultEpilogueISK_SL_SL_NS1G_6thread17LinearCombinationISK_Li1EffLNS1L_9ScaleType4KindE0ELNS_15FloatRoundStyleE2ESK_EENS1_15EpilogueDefaultEEEEEvvEEEEvNT_6ParamsE,(.L_x_197 - _ZN7cutlass13device_kernelINS_4gemm6kernel13GemmUniversalIN4cute5tupleIJiiiiEEENS1_10collective13CollectiveMmaINS1_34MainloopSm90TmaGmmaWarpSpecializedILi5ENS5_IJNS4_1CILi2EEENSA_ILi1EEESC_EEENS1_35KernelTmaWarpSpecializedCooperativeEEENS5_IJNSA_ILi256EEENSA_ILi64EEENSA_ILi128EEEEEENS_10tfloat32_tENS5_IJlSC_lEEESK_SL_NS4_8TiledMMAINS4_8MMA_AtomIJNS4_4SM904GMMA29MMA_64x64x8_F32TF32TF32_SS_TNILNSP_7ScaleInE1ELSR_1EEEEEENS4_6LayoutISD_NS5_IJSC_NSA_ILi0EEESV_EEEEENS5_IJNS4_10UnderscoreESY_SY_EEEEENS4_13SM90_TMA_LOADENS4_14ComposedLayoutINS4_7SwizzleILi3ELi4ELi3EEENS4_18smem_ptr_flag_bitsILi32EEENSU_INS5_IJNSA_ILi8EEENSA_ILi32EEEEEENS5_IJS18_SC_EEEEEEEvNS4_8identityENS4_23SM90_TMA_LOAD_MULTICASTES1C_vS1D_EENS_8epilogue10collective6detail29Sm90TmaWarpSpecializedAdapterINS1H_15DefaultEpilogueISK_SL_SL_NS1G_6thread17LinearCombinationISK_Li1EffLNS1L_9ScaleType4KindE0ELNS_15FloatRoundStyleE2ESK_EENS1_15EpilogueDefaultEEEEEvvEEEEvNT_6ParamsE)
        .other          _ZN7cutlass13device_kernelINS_4gemm6kernel13GemmUniversalIN4cute5tupleIJiiiiEEENS1_10collective13CollectiveMmaINS1_34MainloopSm90TmaGmmaWarpSpecializedILi5ENS5_IJNS4_1CILi2EEENSA_ILi1EEESC_EEENS1_35KernelTmaWarpSpecializedCooperativeEEENS5_IJNSA_ILi256EEENSA_ILi64EEENSA_ILi128EEEEEENS_10tfloat32_tENS5_IJlSC_lEEESK_SL_NS4_8TiledMMAINS4_8MMA_AtomIJNS4_4SM904GMMA29MMA_64x64x8_F32TF32TF32_SS_TNILNSP_7ScaleInE1ELSR_1EEEEEENS4_6LayoutISD_NS5_IJSC_NSA_ILi0EEESV_EEEEENS5_IJNS4_10UnderscoreESY_SY_EEEEENS4_13SM90_TMA_LOADENS4_14ComposedLayoutINS4_7SwizzleILi3ELi4ELi3EEENS4_18smem_ptr_flag_bitsILi32EEENSU_INS5_IJNSA_ILi8EEENSA_ILi32EEEEEENS5_IJS18_SC_EEEEEEEvNS4_8identityENS4_23SM90_TMA_LOAD_MULTICASTES1C_vS1D_EENS_8epilogue10collective6detail29Sm90TmaWarpSpecializedAdapterINS1H_15DefaultEpilogueISK_SL_SL_NS1G_6thread17LinearCombinationISK_Li1EffLNS1L_9ScaleType4KindE0ELNS_15FloatRoundStyleE2ESK_EENS1_15EpilogueDefaultEEEEEvvEEEEvNT_6ParamsE,@"STO_CUDA_ENTRY STV_DEFAULT"
_ZN7cutlass13device_kernelINS_4gemm6kernel13GemmUniversalIN4cute5tupleIJiiiiEEENS1_10collective13CollectiveMmaINS1_34MainloopSm90TmaGmmaWarpSpecializedILi5ENS5_IJNS4_1CILi2EEENSA_ILi1EEESC_EEENS1_35KernelTmaWarpSpecializedCooperativeEEENS5_IJNSA_ILi256EEENSA_ILi64EEENSA_ILi128EEEEEENS_10tfloat32_tENS5_IJlSC_lEEESK_SL_NS4_8TiledMMAINS4_8MMA_AtomIJNS4_4SM904GMMA29MMA_64x64x8_F32TF32TF32_SS_TNILNSP_7ScaleInE1ELSR_1EEEEEENS4_6LayoutISD_NS5_IJSC_NSA_ILi0EEESV_EEEEENS5_IJNS4_10UnderscoreESY_SY_EEEEENS4_13SM90_TMA_LOADENS4_14ComposedLayoutINS4_7SwizzleILi3ELi4ELi3EEENS4_18smem_ptr_flag_bitsILi32EEENSU_INS5_IJNSA_ILi8EEENSA_ILi32EEEEEENS5_IJS18_SC_EEEEEEEvNS4_8identityENS4_23SM90_TMA_LOAD_MULTICASTES1C_vS1D_EENS_8epilogue10collective6detail29Sm90TmaWarpSpecializedAdapterINS1H_15DefaultEpilogueISK_SL_SL_NS1G_6thread17LinearCombinationISK_Li1EffLNS1L_9ScaleType4KindE0ELNS_15FloatRoundStyleE2ESK_EENS1_15EpilogueDefaultEEEEEvvEEEEvNT_6ParamsE:
[----:B------:R-:W0:Y:S01]  /*0000*/  LDC R1, c[0x0][0x28] ;  /* 0x00000a00ff017b82 */ /* 0x000e220000000800 */
[----:B------:R-:W1:Y:S01]  /*0010*/  S2R R98, SR_TID.X ;  /* 0x0000000000627919 */ /* 0x000e620000002100 */
[----:B------:R-:W-:Y:S01]  /*0020*/  ELECT P0, URZ, PT ;  /* 0x00000000003f782f */ /* 0x000fe20003800000 */
[----:B------:R-:W-:Y:S01]  /*0030*/  BSSY B0, `(.L_x_0) ;  /* 0x000000f000007945 */ /* 0x000fe20003800000 */
[--C-:B-1----:R-:W-:Y:S02]  /*0040*/  SHF.R.U32.HI R0, RZ, 0x5, R98.reuse ;  /* 0x00000005ff007819 */ /* 0x102fe40000011662 */
[----:B------:R-:W-:-:S03]  /*0050*/  SHF.R.U32.HI R7, RZ, 0x7, R98 ;  /* 0x00000007ff077819 */ /* 0x000fc60000011662 */
[----:B------:R-:W1:Y:S04]  /*0060*/  SHFL.IDX PT, R3, R0, RZ, 0x1f ;  /* 0x00001fff00037589 */ /* 0x000e6800000e0000 */
[----:B------:R2:W3:Y:S01]  /*0070*/  SHFL.IDX PT, R2, R7, RZ, 0x1f ;  /* 0x00001fff07027589 */ /* 0x0004e200000e0000 */
[----:B-1----:R-:W-:-:S13]  /*0080*/  ISETP.NE.OR P0, PT, R3, RZ, !P0 ;  /* 0x000000ff0300720c */ /* 0x002fda0004705670 */
[----:B0-23--:R-:W-:Y:S05]  /*0090*/  @P0 BRA `(.L_x_1) ;  /* 0x0000000000200947 */ /* 0x00dfea0003800000 */
[----:B------:R-:W-:Y:S02]  /*00a0*/  ULDC.64 UR4, c[0x0][0x198] ;  /* 0x0000660000047ab9 */ /* 0x000fe40000000a00 */
[----:B------:R-:W-:Y:S02]  /*00b0*/  UIADD3 UR6, UP0, UR4, 0xf0, URZ ;  /* 0x000000f004067890 */ /* 0x000fe4000ff1e03f */
[----:B------:R-:W-:Y:S02]  /*00c0*/  UIADD3 UR4, UP1, UR4, 0x1f0, URZ ;  /* 0x000001f004047890 */ /* 0x000fe4000ff3e03f */
[----:B------:R-:W-:Y:S02]  /*00d0*/  UIADD3.X UR7, URZ, UR5, URZ, UP0, !UPT ;  /* 0x000000053f077290 */ /* 0x000fe400087fe43f */
[----:B------:R-:W-:-:S07]  /*00e0*/  UIADD3.X UR5, URZ, UR5, URZ, UP1, !UPT ;  /* 0x000000053f057290 */ /* 0x000fce0008ffe43f */
[----:B------:R0:W-:Y:S02]  /*00f0*/  UTMACCTL.PF [UR6] ;  /* 0x00000000060079b9 */ /* 0x0001e40008040000 */
[----:B------:R0:W-:Y:S02]  /*0100*/  UTMACCTL.PF [UR4] ;  /* 0x00000000040079b9 */ /* 0x0001e40008040000 */
[----:B0-----:R-:W-:Y:S01]  /*0110*/  NOP ;  /* 0x0000000000007918 */ /* 0x001fe20000000000 */
.L_x_1:
[----:B------:R-:W-:Y:S05]  /*0120*/  BSYNC B0 ;  /* 0x0000000000007941 */ /* 0x000fea0003800000 */
.L_x_0:
[----:B------:R-:W0:Y:S02]  /*0130*/  SHFL.IDX PT, R5, R0, RZ, 0x1f ;  /* 0x00001fff00057589 */ /* 0x000e2400000e0000 */
[----:B0-----:R-:W-:-:S13]  /*0140*/  ISETP.NE.AND P0, PT, R5, RZ, PT ;  /* 0x000000ff0500720c */ /* 0x001fda0003f05270 */
[----:B------:R-:W-:Y:S05]  /*0150*/  @P0 BRA `(.L_x_2) ;  /* 0x0000000000600947 */ /* 0x000fea0003800000 */
[----:B------:R-:W0:Y:S01]  /*0160*/  S2UR UR8, SR_CgaCtaId ;  /* 0x00000000000879c3 */ /* 0x000e220000008800 */
[----:B------:R-:W-:Y:S01]  /*0170*/  UMOV UR4, 0x400 ;  /* 0x0000040000047882 */ /* 0x000fe20000000000 */
[----:B------:R-:W-:Y:S01]  /*0180*/  UMOV UR5, 0x1 ;  /* 0x0000000100057882 */ /* 0x000fe20000000000 */
[----:B------:R-:W-:Y:S01]  /*0190*/  UMOV UR6, 0x4 ;  /* 0x0000000400067882 */ /* 0x000fe20000000000 */
[----:B------:R-:W-:Y:S01]  /*01a0*/  ELECT P0, URZ, PT ;  /* 0x00000000003f782f */ /* 0x000fe20003800000 */
[----:B------:R-:W-:-:S04]  /*01b0*/  UIADD3 UR6, -UR6, 0x100000, URZ ;  /* 0x0010000006067890 */ /* 0x000fc8000fffe13f */
[----:B------:R-:W-:Y:S02]  /*01c0*/  USHF.L.U32 UR7, UR6, 0xb, URZ ;  /* 0x0000000b06077899 */ /* 0x000fe4000800063f */
[----:B------:R-:W-:Y:S02]  /*01d0*/  USHF.L.U32 UR6, UR6, 0x1, URZ ;  /* 0x0000000106067899 */ /* 0x000fe4000800063f */
[----:B0-----:R-:W-:Y:S02]  /*01e0*/  ULEA UR8, UR8, UR4, 0x18 ;  /* 0x0000000408087291 */ /* 0x001fe4000f8ec03f */
[----:B------:R-:W-:-:S04]  /*01f0*/  UIADD3 UR4, -UR5, 0x100000, URZ ;  /* 0x0010000005047890 */ /* 0x000fc8000fffe13f */
[----:B------:R-:W-:Y:S02]  /*0200*/  USHF.L.U32 UR5, UR4, 0xb, URZ ;  /* 0x0000000b04057899 */ /* 0x000fe4000800063f */
[----:B------:R-:W-:Y:S01]  /*0210*/  USHF.L.U32 UR4, UR4, 0x1, URZ ;  /* 0x0000000104047899 */ /* 0x000fe2000800063f */
[----:B------:R-:W0:Y:S11]  /*0220*/  FENCE.VIEW.ASYNC.S ;  /* 0x00000000000073c6 */ /* 0x000e360000000000 */
[----:B0-----:R0:W1:Y:S01]  /*0230*/  SYNCS.EXCH.64 URZ, [UR8], UR4 ;  /* 0x00000004083f75b2 */ /* 0x0010620008000100 */
[----:B------:R0:W2:Y:S01]  /*0240*/  SYNCS.EXCH.64 URZ, [UR8+0x28], UR6 ;  /* 0x00002806083f75b2 */ /* 0x0000a20008000100 */
[----:B------:R0:W3:Y:S01]  /*0250*/  SYNCS.EXCH.64 URZ, [UR8+0x8], UR4 ;  /* 0x00000804083f75b2 */ /* 0x0000e20008000100 */
[----:B------:R0:W4:Y:S01]  /*0260*/  SYNCS.EXCH.64 URZ, [UR8+0x30], UR6 ;  /* 0x00003006083f75b2 */ /* 0x0001220008000100 */
[----:B------:R0:W0:Y:S01]  /*0270*/  SYNCS.EXCH.64 URZ, [UR8+0x10], UR4 ;  /* 0x00001004083f75b2 */ /* 0x0000220008000100 */
[----:B------:R0:W0:Y:S01]  /*0280*/  SYNCS.EXCH.64 URZ, [UR8+0x38], UR6 ;  /* 0x00003806083f75b2 */ /* 0x0000220008000100 */
[----:B------:R0:W0:Y:S01]  /*0290*/  SYNCS.EXCH.64 URZ, [UR8+0x18], UR4 ;  /* 0x00001804083f75b2 */ /* 0x0000220008000100 */
[----:B------:R0:W0:Y:S01]  /*02a0*/  SYNCS.EXCH.64 URZ, [UR8+0x40], UR6 ;  /* 0x00004006083f75b2 */ /* 0x0000220008000100 */
[----:B------:R0:W0:Y:S01]  /*02b0*/  SYNCS.EXCH.64 URZ, [UR8+0x20], UR4 ;  /* 0x00002004083f75b2 */ /* 0x0000220008000100 */
[----:B------:R0:W0:Y:S01]  /*02c0*/  SYNCS.EXCH.64 URZ, [UR8+0x48], UR6 ;  /* 0x00004806083f75b2 */ /* 0x0000220008000100 */
[----:B------:R-:W-:Y:S01]  /*02d0*/  NOP ;  /* 0x0000000000007918 */ /* 0x000fe20000000000 */
.L_x_2:
[----:B------:R-:W-:Y:S01]  /*02e0*/  SHF.R.S32.HI R9, RZ, 0x1f, R98 ;  /* 0x0000001fff097819 */ /* 0x000fe20000011462 */
[----:B------:R-:W5:Y:S01]  /*02f0*/  SHFL.IDX PT, R0, R0, RZ, 0x1f ;  /* 0x00001fff00007589 */ /* 0x000f6200000e0000 */
[----:B0-----:R-:W0:Y:S01]  /*0300*/  S2UR UR8, SR_CTAID.X ;  /* 0x00000000000879c3 */ /* 0x001e220000002500 */
[----:B------:R-:W-:Y:S02]  /*0310*/  ELECT P0, URZ, PT ;  /* 0x00000000003f782f */ /* 0x000fe40003800000 */
[----:B------:R-:W-:Y:S01]  /*0320*/  LEA.HI R9, R9, R98, RZ, 0x7 ;  /* 0x0000006209097211 */ /* 0x000fe200078f38ff */
[----:B------:R-:W1:Y:S01]  /*0330*/  S2R R4, SR_CTAID.Y ;  /* 0x0000000000047919 */ /* 0x000e620000002600 */
[----:B------:R-:W-:Y:S01]  /*0340*/  SHF.R.S32.HI R6, RZ, 0x1f, R5 ;  /* 0x0000001fff067819 */ /* 0x000fe20000011405 */
[----:B------:R-:W-:Y:S01]  /*0350*/  ULDC UR4, c[0x0][0x150] ;  /* 0x0000540000047ab9 */ /* 0x000fe20000000800 */
[----:B------:R-:W-:Y:S01]  /*0360*/  LOP3.LUT R9, R9, 0xffffff80, RZ, 0xc0, !PT ;  /* 0xffffff8009097812 */ /* 0x000fe200078ec0ff */
[----:B------:R-:W-:Y:S01]  /*0370*/  NOP ;  /* 0x0000000000007918 */ /* 0x000fe20000000000 */
[----:B------:R-:W-:Y:S01]  /*0380*/  LEA.HI R6, R6, R5, RZ, 0x2 ;  /* 0x0000000506067211 */ /* 0x000fe200078f10ff */
[----:B------:R-:W2:Y:S01]  /*0390*/  LDC R11, c[0x0][0x144] ;  /* 0x00005100ff0b7b82 */ /* 0x000ea20000000800 */
[----:B------:R-:W-:Y:S01]  /*03a0*/  NOP ;  /* 0x0000000000007918 */ /* 0x000fe20000000000 */
[----:B------:R-:W-:Y:S01]  /*03b0*/  IMAD.IADD R8, R98, 0x1, -R9 ;  /* 0x0000000162087824 */ /* 0x000fe200078e0a09 */
[----:B------:R-:W-:Y:S01]  /*03c0*/  LOP3.LUT R6, R6, 0x3ffffffc, RZ, 0xc0, !PT ;  /* 0x3ffffffc06067812 */ /* 0x000fe200078ec0ff */
[----:B------:R-:W-:Y:S01]  /*03d0*/  IMAD.MOV.U32 R22, RZ, RZ, 0x1 ;  /* 0x00000001ff167424 */ /* 0x000fe200078e00ff */
[----:B------:R-:W-:-:S02]  /*03e0*/  ISETP.NE.AND P3, PT, R2, RZ, PT ;  /* 0x000000ff0200720c */ /* 0x000fc40003f65270 */
[----:B------:R-:W-:Y:S01]  /*03f0*/  SHF.R.S32.HI R9, RZ, 0x1f, R8 ;  /* 0x0000001fff097819 */ /* 0x000fe20000011408 */
[----:B------:R-:W-:Y:S01]  /*0400*/  IMAD.IADD R6, R5, 0x1, -R6 ;  /* 0x0000000105067824 */ /* 0x000fe200078e0a06 */
[----:B------:R-:W3:Y:S02]  /*0410*/  LDC R13, c[0x0][0x140] ;  /* 0x00005000ff0d7b82 */ /* 0x000ee40000000800 */
[----:B------:R-:W-:Y:S02]  /*0420*/  LEA.HI R9, R9, R8, RZ, 0x3 ;  /* 0x0000000809097211 */ /* 0x000fe400078f18ff */
[----:B-----5:R-:W-:Y:S02]  /*0430*/  ISETP.NE.OR P0, PT, R0, RZ, !P0 ;  /* 0x000000ff0000720c */ /* 0x020fe40004705670 */
[----:B------:R-:W-:Y:S02]  /*0440*/  SHF.R.S32.HI R0, RZ, 0x3, R9 ;  /* 0x00000003ff007819 */ /* 0x000fe40000011409 */
[----:B0-----:R-:W-:-:S02]  /*0450*/  I2FP.F32.U32 R10, UR8 ;  /* 0x00000008000a7c45 */ /* 0x001fc40008201000 */
[----:B------:R-:W-:-:S03]  /*0460*/  SHF.R.S32.HI R9, RZ, 0x1f, R9 ;  /* 0x0000001fff097819 */ /* 0x000fc60000011409 */
[----:B------:R-:W-:Y:S01]  /*0470*/  FMUL R10, R10, UR4 ;  /* 0x000000040a0a7c20 */ /* 0x000fe20008400000 */
[----:B------:R-:W-:Y:S01]  /*0480*/  LEA.HI R9, R9, R0, RZ, 0x2 ;  /* 0x0000000009097211 */ /* 0x000fe200078f10ff */
[----:B------:R-:W-:Y:S01]  /*0490*/  ULDC UR4, c[0x0][0x154] ;  /* 0x0000550000047ab9 */ /* 0x000fe20000000800 */
[----:B-1----:R-:W-:Y:S01]  /*04a0*/  I2FP.F32.U32 R12, R4 ;  /* 0x00000004000c7245 */ /* 0x002fe20000201000 */
[----:B------:R-:W-:Y:S01]  /*04b0*/  VOTEU.ALL UP0, P0 ;  /* 0x00000000003f7886 */ /* 0x000fe20000000000 */
[----:B------:R-:W-:Y:S01]  /*04c0*/  LOP3.LUT R9, R9, 0xfffffffc, RZ, 0xc0, !PT ;  /* 0xfffffffc09097812 */ /* 0x000fe200078ec0ff */
[----:B------:R-:W0:Y:S01]  /*04d0*/  F2I.U32.TRUNC.NTZ R10, R10 ;  /* 0x0000000a000a7305 */ /* 0x000e22000020f000 */
[----:B------:R-:W-:Y:S01]  /*04e0*/  VOTEU.ALL UP1, P0 ;  /* 0x00000000003f7886 */ /* 0x000fe20000020000 */
[----:B------:R-:W-:Y:S01]  /*04f0*/  FMUL R12, R12, UR4 ;  /* 0x000000040c0c7c20 */ /* 0x000fe20008400000 */
[----:B------:R-:W1:Y:S01]  /*0500*/  @!UP0 S2UR UR7, SR_CgaCtaId ;  /* 0x00000000000789c3 */ /* 0x000e620000008800 */
[----:B------:R-:W-:Y:S01]  /*0510*/  IMAD.IADD R9, R0, 0x1, -R9 ;  /* 0x0000000100097824 */ /* 0x000fe200078e0a09 */
[----:B------:R-:W-:Y:S01]  /*0520*/  SHF.R.S32.HI R0, RZ, 0x1f, R3 ;  /* 0x0000001fff007819 */ /* 0x000fe20000011403 */
[----:B------:R-:W-:Y:S01]  /*0530*/  UMOV UR4, 0x20 ;  /* 0x0000002000047882 */ /* 0x000fe20000000000 */
[----:B------:R-:W-:Y:S01]  /*0540*/  @!UP0 UMOV UR6, 0x400 ;  /* 0x0000040000068882 */ /* 0x000fe20000000000 */
[----:B------:R-:W-:Y:S01]  /*0550*/  IMAD R19, R6, 0x4, R9 ;  /* 0x0000000406137824 */ /* 0x000fe200078e0209 */
[----:B------:R-:W5:Y:S01]  /*0560*/  F2I.U32.TRUNC.NTZ R12, R12 ;  /* 0x0000000c000c7305 */ /* 0x000f62000020f000 */
[----:B------:R-:W-:Y:S01]  /*0570*/  LEA.HI R0, R0, R3, RZ, 0x2 ;  /* 0x0000000300007211 */ /* 0x000fe200078f10ff */
[----:B------:R-:W4:Y:S01]  /*0580*/  LDC R9, c[0x0][0x148] ;  /* 0x00005200ff097b82 */ /* 0x000f220000000800 */
[----:B------:R-:W-:-:S04]  /*0590*/  @!UP0 UIADD3 UR4, -UR4, 0x100000, URZ ;  /* 0x0010000004048890 */ /* 0x000fc8000fffe13f */
[----:B------:R-:W-:Y:S02]  /*05a0*/  @!UP0 USHF.L.U32 UR5, UR4, 0xb, URZ ;  /* 0x0000000b04058899 */ /* 0x000fe4000800063f */
[----:B------:R-:W-:Y:S01]  /*05b0*/  @!UP0 USHF.L.U32 UR4, UR4, 0x1, URZ ;  /* 0x0000000104048899 */ /* 0x000fe2000800063f */
[----:B------:R-:W-:Y:S01]  /*05c0*/  LEA.HI R6, R19, R19, RZ, 0x1 ;  /* 0x0000001313067211 */ /* 0x000fe200078f08ff */
[----:B0-----:R-:W-:Y:S01]  /*05d0*/  IMAD.MOV R14, RZ, RZ, -R10 ;  /* 0x000000ffff0e7224 */ /* 0x001fe200078e0a0a */
[----:B------:R-:W-:Y:S02]  /*05e0*/  LOP3.LUT R0, R0, 0xfffffffc, RZ, 0xc0, !PT ;  /* 0xfffffffc00007812 */ /* 0x000fe400078ec0ff */
[----:B------:R-:W-:Y:S01]  /*05f0*/  LOP3.LUT R10, R6, 0xfffffffe, RZ, 0xc0, !PT ;  /* 0xfffffffe060a7812 */ /* 0x000fe200078ec0ff */
[----:B--2---:R-:W-:Y:S01]  /*0600*/  IMAD R6, R11, R14, UR8 ;  /* 0x000000080b067e24 */ /* 0x004fe2000f8e020e */
[----:B---3--:R-:W-:Y:S01]  /*0610*/  ISETP.EQ.U32.AND P2, PT, R13, 0x1, PT ;  /* 0x000000010d00780c */ /* 0x008fe20003f42070 */
[----:B------:R-:W-:-:S02]  /*0620*/  IMAD.IADD R3, R3, 0x1, -R0 ;  /* 0x0000000103037824 */ /* 0x000fc400078e0a00 */
[C---:B------:R-:W-:Y:S02]  /*0630*/  IMAD.IADD R11, R19.reuse, 0x1, -R10 ;  /* 0x00000001130b7824 */ /* 0x040fe400078e0a0a */
[----:B------:R-:W-:Y:S01]  /*0640*/  IMAD.SHL.U32 R10, R19, 0x4, RZ ;  /* 0x00000004130a7824 */ /* 0x000fe200078e00ff */
[----:B------:R-:W-:Y:S01]  /*0650*/  ISETP.NE.AND P1, PT, R3, 0x3, PT ;  /* 0x000000030300780c */ /* 0x000fe20003f25270 */
[----:B-----5:R-:W-:Y:S01]  /*0660*/  IMAD.MOV R24, RZ, RZ, -R12 ;  /* 0x000000ffff187224 */ /* 0x020fe200078e0a0c */
[----:B------:R-:W-:Y:S01]  /*0670*/  ISETP.NE.AND P4, PT, R11, R6, PT ;  /* 0x000000060b00720c */ /* 0x000fe20003f85270 */
[----:B-1----:R-:W-:Y:S01]  /*0680*/  @!UP0 ULEA UR6, UR7, UR6, 0x18 ;  /* 0x0000000607068291 */ /* 0x002fe2000f8ec03f */
[----:B------:R-:W-:Y:S01]  /*0690*/  LOP3.LUT R19, R19, 0xc, R10, 0x78, !PT ;  /* 0x0000000c13137812 */ /* 0x000fe200078e780a */
[----:B------:R-:W-:Y:S01]  /*06a0*/  VOTEU.ALL UP0, P0 ;  /* 0x00000000003f7886 */ /* 0x000fe20000000000 */
[----:B------:R-:W-:Y:S01]  /*06b0*/  LOP3.LUT P0, RZ, R8, 0x7, RZ, 0xc0, !PT ;  /* 0x0000000708ff7812 */ /* 0x000fe2000780c0ff */
[----:B------:R-:W-:Y:S01]  /*06c0*/  VIADD R8, R2, 0xffffffff ;  /* 0xffffffff02087836 */ /* 0x000fe20000000000 */
[----:B------:R-:W-:Y:S01]  /*06d0*/  ISETP.EQ.OR P1, PT, R3, RZ, !P1 ;  /* 0x000000ff0300720c */ /* 0x000fe20004f22670 */
[----:B----4-:R-:W-:Y:S01]  /*06e0*/  IMAD R11, R9, R24, R4 ;  /* 0x00000018090b7224 */ /* 0x010fe200078e0204 */
[----:B------:R-:W-:-:S02]  /*06f0*/  ISETP.LT.U32.AND P0, PT, R19, 0x2, !P0 ;  /* 0x000000021300780c */ /* 0x000fc40004701070 */
[----:B------:R-:W-:Y:S02]  /*0700*/  ISETP.EQ.AND P1, PT, R2, RZ, P1 ;  /* 0x000000ff0200720c */ /* 0x000fe40000f22270 */
[----:B------:R-:W-:Y:S01]  /*0710*/  ISETP.GE.U32.AND P6, PT, R8, 0x2, PT ;  /* 0x000000020800780c */ /* 0x000fe20003fc6070 */
[----:B------:R-:W0:Y:S02]  /*0720*/  FENCE.VIEW.ASYNC.S ;  /* 0x00000000000073c6 */ /* 0x000e240000000000 */
[----:B0-----:R0:W1:Y:S01]  /*0730*/  @!UP0 SYNCS.EXCH.64 URZ, [UR6+0x60], UR4 ;  /* 0x00006004063f85b2 */ /* 0x0010620008000100 */
[----:B------:R-:W-:Y:S02]  /*0740*/  @P4 LEA.HI R0, R19, R19, RZ, 0x1 ;  /* 0x0000001313004211 */ /* 0x000fe400078f08ff */
[----:B------:R-:W-:Y:S02]  /*0750*/  SEL R18, RZ, 0x1, !P1 ;  /* 0x00000001ff127807 */ /* 0x000fe40004800000 */
[----:B------:R-:W-:-:S02]  /*0760*/  @P4 SHF.R.S32.HI R0, RZ, 0x1, R0 ;  /* 0x00000001ff004819 */ /* 0x000fc40000011400 */
[----:B------:R-:W-:Y:S02]  /*0770*/  SEL R18, R18, 0x2, P6 ;  /* 0x0000000212127807 */ /* 0x000fe40003000000 */
[----:B------:R-:W-:Y:S02]  /*0780*/  @P4 ISETP.NE.AND P5, PT, R0, R11, PT ;  /* 0x0000000b0000420c */ /* 0x000fe40003fa5270 */
[----:B------:R-:W-:Y:S02]  /*0790*/  SEL R11, RZ, 0x1, !P0 ;  /* 0x00000001ff0b7807 */ /* 0x000fe40004000000 */
[----:B------:R-:W-:Y:S02]  /*07a0*/  @P4 SEL R22, RZ, 0x1, P5 ;  /* 0x00000001ff164807 */ /* 0x000fe40002800000 */
[----:B------:R-:W-:Y:S01]  /*07b0*/  LOP3.LUT R0, R98, 0x7f, RZ, 0xc0, !PT ;  /* 0x0000007f62007812 */ /* 0x000fe200078ec0ff */
[----:B------:R0:W2:Y:S01]  /*07c0*/  @!UP1 SYNCS.EXCH.64 URZ, [UR6+0x68], UR4 ;  /* 0x00006804063f95b2 */ /* 0x0000a20008000100 */
[----:B------:R-:W-:Y:S01]  /*07d0*/  LOP3.LUT R22, R22, R11, RZ, 0xc0, !PT ;  /* 0x0000000b16167212 */ /* 0x000fe200078ec0ff */
[----:B------:R-:W-:Y:S01]  /*07e0*/  NOP ;  /* 0x0000000000007918 */ /* 0x000fe20000000000 */
[----:B------:R-:W-:Y:S05]  /*07f0*/  @!P2 BRA `(.L_x_3) ;  /* 0x000000000008a947 */ /* 0x000fea0003800000 */
[----:B-12---:R-:W-:Y:S01]  /*0800*/  UCGABAR_ARV ;  /* 0x00000000000079c7 */ /* 0x006fe20008000000 */
[----:B------:R-:W-:Y:S05]  /*0810*/  BRA `(.L_x_4) ;  /* 0x0000000000047947 */ /* 0x000fea0003800000 */
.L_x_3:
[----:B-12---:R-:W-:Y:S01]  /*0820*/  NOP ;  /* 0x0000000000007918 */ /* 0x006fe20000000000 */
.L_x_4:
[----:B------:R-:W1:Y:S01]  /*0830*/  LDC R2, c[0x0][0x65c] ;  /* 0x00019700ff027b82 */ /* 0x000e620000000800 */
[----:B------:R-:W-:Y:S01]  /*0840*/  LOP3.LUT R5, R5, 0xfffff7ff, RZ, 0xc0, !PT ;  /* 0xfffff7ff05057812 */ /* 0x000fe200078ec0ff */
[----:B------:R-:W-:Y:S02]  /*0850*/  IMAD.U32 R10, RZ, RZ, UR8 ;  /* 0x00000008ff0a7e24 */ /* 0x000fe4000f8e00ff */
[----:B------:R-:W-:Y:S01]  /*0860*/  IMAD.MOV.U32 R11, RZ, RZ, RZ ;  /* 0x000000ffff0b7224 */ /* 0x000fe200078e00ff */
[----:B-1----:R-:W-:-:S13]  /*0870*/  ISETP.NE.AND P1, PT, R2, 0x1, PT ;  /* 0x000000010200780c */ /* 0x002fda0003f25270 */
[----:B------:R-:W1:Y:S01]  /*0880*/  @P1 LDC R17, c[0x0][0x10] ;  /* 0x00000400ff111b82 */ /* 0x000e620000000800 */
[----:B------:R-:W-:Y:S01]  /*0890*/  @P1 LOP3.LUT R5, R5, 0x800, RZ, 0xfc, !PT ;  /* 0x0000080005051812 */ /* 0x000fe200078efcff */
[----:B------:R-:W-:Y:S02]  /*08a0*/  @P1 IMAD.MOV.U32 R5, RZ, RZ, RZ ;  /* 0x000000ffff051224 */ /* 0x000fe400078e00ff */
[----:B------:R-:W-:-:S04]  /*08b0*/  @P1 IMAD.MOV.U32 R15, RZ, RZ, RZ ;  /* 0x000000ffff0f1224 */ /* 0x000fc800078e00ff */
[----:B------:R-:W2:Y:S01]  /*08c0*/  @!P1 LDC R13, c[0x0][0xc] ;  /* 0x00000300ff0d9b82 */ /* 0x000ea20000000800 */
[----:B0-----:R-:W-:Y:S01]  /*08d0*/  ULDC UR4, c[0x0][0xc] ;  /* 0x0000030000047ab9 */ /* 0x001fe20000000800 */
[----:B------:R-:W-:Y:S01]  /*08e0*/  ULDC UR5, c[0x0][0x10] ;  /* 0x0000040000057ab9 */ /* 0x000fe20000000800 */
[----:B------:R-:W-:Y:S01]  /*08f0*/  ULDC UR6, c[0x0][0x14] ;  /* 0x0000050000067ab9 */ /* 0x000fe20000000800 */
[----:B------:R-:W-:-:S04]  /*0900*/  UIMAD.WIDE.U32 UR4, UR4, UR5, URZ ;  /* 0x00000005040472a5 */ /* 0x000fc8000f8e003f */
[----:B------:R-:W-:Y:S02]  /*0910*/  UIMAD.WIDE.U32 UR38, UR4, UR6, URZ ;  /* 0x00000006042672a5 */ /* 0x000fe4000f8e003f */
[----:B------:R-:W-:-:S04]  /*0920*/  UIMAD UR37, UR5, UR6, URZ ;  /* 0x00000006052572a4 */ /* 0x000fc8000f8e023f */
[----:B------:R-:W-:Y:S01]  /*0930*/  UIADD3 UR37, UR39, UR37, URZ ;  /* 0x0000002527257290 */ /* 0x000fe2000fffe03f */
[----:B-1----:R-:W-:-:S04]  /*0940*/  @P1 IMAD.WIDE.U32 R16, R17, UR8, R4 ;  /* 0x0000000811101c25 */ /* 0x002fc8000f8e0004 */
[----:B------:R-:W-:Y:S02]  /*0950*/  @P1 IMAD.IADD R17, R17, 0x1, R15 ;  /* 0x0000000111111824 */ /* 0x000fe400078e020f */
[----:B--2---:R-:W-:-:S04]  /*0960*/  @!P1 IMAD.WIDE.U32 R10, R4, R13, R10 ;  /* 0x0000000d040a9225 */ /* 0x004fc800078e000a */
[----:B------:R-:W-:Y:S02]  /*0970*/  @!P1 IMAD.MOV.U32 R16, RZ, RZ, R10 ;  /* 0x000000ffff109224 */ /* 0x000fe400078e000a */
[----:B------:R-:W-:Y:S01]  /*0980*/  @!P1 IMAD.MOV.U32 R17, RZ, RZ, R11 ;  /* 0x000000ffff119224 */ /* 0x000fe200078e000b */
[----:B------:R-:W-:Y:S06]  /*0990*/  @!P2 BRA `(.L_x_5) ;  /* 0x00000000000ca947 */ /* 0x000fec0003800000 */
[----:B------:R-:W-:Y:S01]  /*09a0*/  UCGABAR_WAIT ;  /* 0x0000000000007dc7 */ /* 0x000fe20008000000 */
[----:B------:R-:W-:Y:S01]  /*09b0*/  CCTL.IVALL ;  /* 0x00000000ff00798f */ /* 0x000fe20002000000 */
[----:B------:R-:W-:Y:S05]  /*09c0*/  BRA `(.L_x_6) ;  /* 0x0000000000047947 */ /* 0x000fea0003800000 */
.L_x_5:
[----:B------:R-:W-:Y:S06]  /*09d0*/  BAR.SYNC.DEFER_BLOCKING 0x0 ;  /* 0x0000000000007b1d */ /* 0x000fec0000010000 */
.L_x_6:
[----:B------:R-:W-:Y:S05]  /*09e0*/  @!P3 BRA `(.L_x_7) ;  /* 0x0000007c0060b947 */ /* 0x000fea0003800000 */
[----:B------:R-:W-:-:S13]  /*09f0*/  ISETP.GT.U32.AND P0, PT, R8, 0x1, PT ;  /* 0x000000010800780c */ /* 0x000fda0003f04070 */
[----:B------:R-:W-:Y:S05]  /*0a00*/  @P0 EXIT ;  /* 0x000000000000094d */ /* 0x000fea0003800000 */
[----:B------:R-:W-:Y:S01]  /*0a10*/  ULDC.64 UR4, c[0x0][0x650] ;  /* 0x0001940000047ab9 */ /* 0x000fe20000000a00 */
[----:B------:R-:W-:Y:S01]  /*0a20*/  PRMT R3, RZ, 0x7610, R3 ;  /* 0x00007610ff037816 */ /* 0x000fe20000000003 */
[----:B------:R-:W-:Y:S01]  /*0a30*/  IMAD.MOV.U32 R113, RZ, RZ, -0x1 ;  /* 0xffffffffff717424 */ /* 0x000fe200078e00ff */
[----:B------:R-:W-:Y:S01]  /*0a40*/  ISETP.GE.U32.AND P0, PT, R16, UR4, PT ;  /* 0x0000000410007c0c */ /* 0x000fe2000bf06070 */
[----:B------:R-:W-:Y:S02]  /*0a50*/  IMAD.MOV.U32 R103, RZ, RZ, -0x1 ;  /* 0xffffffffff677424 */ /* 0x000fe400078e00ff */
[----:B------:R-:W-:Y:S01]  /*0a60*/  IMAD.MOV.U32 R23, RZ, RZ, -0x1 ;  /* 0xffffffffff177424 */ /* 0x000fe200078e00ff */
[----:B------:R-:W-:-:S13]  /*0a70*/  ISETP.GE.U32.AND.EX P0, PT, R17, UR5, PT, P0 ;  /* 0x0000000511007c0c */ /* 0x000fda000bf06100 */
[----:B------:R-:W-:Y:S05]  /*0a80*/  @P0 BRA `(.L_x_8) ;  /* 0x00000004002c0947 */ /* 0x000fea0003800000 */
[----:B------:R-:W0:Y:S01]  /*0a90*/  LDC.64 R26, c[0x0][0x628] ;  /* 0x00018a00ff1a7b82 */ /* 0x000e220000000a00 */
[----:B------:R-:W-:Y:S02]  /*0aa0*/  IMAD.MOV.U32 R10, RZ, RZ, R16 ;  /* 0x000000ffff0a7224 */ /* 0x000fe400078e0010 */
[----:B------:R-:W-:-:S05]  /*0ab0*/  IMAD.MOV.U32 R11, RZ, RZ, R17 ;  /* 0x000000ffff0b7224 */ /* 0x000fca00078e0011 */
[----:B------:R-:W1:Y:S08]  /*0ac0*/  LDC R8, c[0x0][0x630] ;  /* 0x00018c00ff087b82 */ /* 0x000e700000000800 */
[----:B------:R-:W2:Y:S01]  /*0ad0*/  LDC.64 R28, c[0x0][0x620] ;  /* 0x00018800ff1c7b82 */ /* 0x000ea20000000a00 */
[----:B0-----:R-:W-:-:S04]  /*0ae0*/  ISETP.NE.U32.AND P0, PT, R26, RZ, PT ;  /* 0x000000ff1a00720c */ /* 0x001fc80003f05070 */
[----:B------:R-:W-:-:S13]  /*0af0*/  ISETP.NE.AND.EX P0, PT, R27, RZ, PT, P0 ;  /* 0x000000ff1b00720c */ /* 0x000fda0003f05300 */
[----:B-12---:R-:W-:Y:S05]  /*0b00*/  @!P0 BRA `(.L_x_9) ;  /* 0x0000000000288947 */ /* 0x006fea0003800000 */
[----:B------:R-:W0:Y:S02]  /*0b10*/  LDC R3, c[0x0][0x634] ;  /* 0x00018d00ff037b82 */ /* 0x000e240000000800 */
[----:B0-----:R-:W-:-:S05]  /*0b20*/  IADD3 R3, P0, R16, R3, RZ ;  /* 0x0000000310037210 */ /* 0x001fca0007f1e0ff */
[----:B------:R-:W-:-:S04]  /*0b30*/  IMAD.X R21, RZ, RZ, R17, P0 ;  /* 0x000000ffff157224 */ /* 0x000fc800000e0611 */
[----:B------:R-:W-:-:S04]  /*0b40*/  IMAD.WIDE.U32 R10, R21, R26, RZ ;  /* 0x0000001a150a7225 */ /* 0x000fc800078e00ff */
[----:B------:R-:W-:-:S04]  /*0b50*/  IMAD.WIDE.U32 R12, P0, R3, R27, R10 ;  /* 0x0000001b030c7225 */ /* 0x000fc8000780000a */
[----:B------:R-:W-:-:S04]  /*0b60*/  IMAD.WIDE.U32 R10, R3, R26, RZ ;  /* 0x0000001a030a7225 */ /* 0x000fc800078e00ff */
[----:B------:R-:W-:Y:S01]  /*0b70*/  IMAD.X R15, RZ, RZ, RZ, P0 ;  /* 0x000000ffff0f7224 */ /* 0x000fe200000e06ff */
[----:B------:R-:W-:Y:S01]  /*0b80*/  IADD3 RZ, P0, R11, R12, RZ ;  /* 0x0000000c0bff7210 */ /* 0x000fe20007f1e0ff */
[----:B------:R-:W-:-:S04]  /*0b90*/  IMAD.MOV.U32 R14, RZ, RZ, R13 ;  /* 0x000000ffff0e7224 */ /* 0x000fc800078e000d */
[----:B------:R-:W-:-:S08]  /*0ba0*/  IMAD.WIDE.U32.X R10, R21, R27, R14, P0 ;  /* 0x0000001b150a7225 */ /* 0x000fd000000e040e */
.L_x_9:
[----:B------:R-:W0:Y:S01]  /*0bb0*/  LDC.64 R32, c[0x0][0x640] ;  /* 0x00019000ff207b82 */ /* 0x000e220000000a00 */
[--C-:B------:R-:W-:Y:S01]  /*0bc0*/  SHF.R.U64 R27, R10, R8, R11.reuse ;  /* 0x000000080a1b7219 */ /* 0x100fe2000000120b */
[----:B------:R-:W-:Y:S01]  /*0bd0*/  IMAD R31, R9, R24, R4 ;  /* 0x00000018091f7224 */ /* 0x000fe200078e0204 */
[----:B------:R-:W-:Y:S01]  /*0be0*/  SHF.R.U32.HI R3, RZ, R8, R11 ;  /* 0x00000008ff037219 */ /* 0x000fe2000001160b */
[----:B------:R-:W-:Y:S01]  /*0bf0*/  IMAD.MOV.U32 R23, RZ, RZ, 0x1 ;  /* 0x00000001ff177424 */ /* 0x000fe200078e00ff */
[----:B------:R-:W-:-:S03]  /*0c00*/  IADD3 R5, P0, RZ, -R27, RZ ;  /* 0x8000001bff057210 */ /* 0x000fc60007f1e0ff */
[----:B------:R-:W1:Y:S02]  /*0c10*/  LDC R12, c[0x0][0x618] ;  /* 0x00018600ff0c7b82 */ /* 0x000e640000000800 */
[----:B------:R-:W-:Y:S02]  /*0c20*/  IMAD.X R3, RZ, RZ, ~R3, P0 ;  /* 0x000000ffff037224 */ /* 0x000fe400000e0e03 */
[----:B------:R-:W-:-:S04]  /*0c30*/  IMAD.WIDE.U32 R10, R5, R28, R16 ;  /* 0x0000001c050a7225 */ /* 0x000fc800078e0010 */
[----:B------:R-:W2:Y:S01]  /*0c40*/  LDC R20, c[0x0][0x608] ;  /* 0x00018200ff147b82 */ /* 0x000ea20000000800 */
[----:B------:R-:W-:Y:S02]  /*0c50*/  IMAD R8, R3, R28, RZ ;  /* 0x0000001c03087224 */ /* 0x000fe400078e02ff */
[----:B------:R-:W-:Y:S02]  /*0c60*/  IMAD.MOV.U32 R3, RZ, RZ, -0x1 ;  /* 0xffffffffff037424 */ /* 0x000fe400078e00ff */
[----:B------:R-:W-:-:S03]  /*0c70*/  IMAD R5, R5, R29, R8 ;  /* 0x0000001d05057224 */ /* 0x000fc600078e0208 */
[----:B------:R-:W3:Y:S01]  /*0c80*/  LDC R30, c[0x0][0x658] ;  /* 0x00019600ff1e7b82 */ /* 0x000ee20000000800 */
[----:B------:R-:W-:Y:S01]  /*0c90*/  IMAD.IADD R5, R11, 0x1, R5 ;  /* 0x000000010b057824 */ /* 0x000fe200078e0205 */
[----:B0-----:R-:W-:-:S04]  /*0ca0*/  ISETP.NE.U32.AND P0, PT, R32, RZ, PT ;  /* 0x000000ff2000720c */ /* 0x001fc80003f05070 */
[----:B------:R-:W-:Y:S02]  /*0cb0*/  ISETP.NE.AND.EX P0, PT, R33, RZ, PT, P0 ;  /* 0x000000ff2100720c */ /* 0x000fe40003f05300 */
[----:B------:R-:W0:Y:S01]  /*0cc0*/  LDC R26, c[0x0][0x600] ;  /* 0x00018000ff1a7b82 */ /* 0x000e220000000800 */
[-CC-:B-1----:R-:W-:Y:S02]  /*0cd0*/  SHF.R.U64 R14, R10, R12.reuse, R5.reuse ;  /* 0x0000000c0a0e7219 */ /* 0x182fe40000001205 */
[----:B------:R-:W-:-:S05]  /*0ce0*/  SHF.R.U32.HI R5, RZ, R12, R5 ;  /* 0x0000000cff057219 */ /* 0x000fca0000011605 */
[----:B------:R-:W1:Y:S01]  /*0cf0*/  LDC R15, c[0x0][0x648] ;  /* 0x00019200ff0f7b82 */ /* 0x000e620000000800 */
[-CC-:B--2---:R-:W-:Y:S02]  /*0d00*/  SHF.R.U64 R29, R14, R20.reuse, R5.reuse ;  /* 0x000000140e1d7219 */ /* 0x184fe40000001205 */
[----:B------:R-:W-:-:S05]  /*0d10*/  SHF.R.U32.HI R5, RZ, R20, R5 ;  /* 0x00000014ff057219 */ /* 0x000fca0000011605 */
[----:B------:R-:W2:Y:S01]  /*0d20*/  LDC R21, c[0x0][0x638] ;  /* 0x00018e00ff157b82 */ /* 0x000ea20000000800 */
[-CC-:B---3--:R-:W-:Y:S02]  /*0d30*/  SHF.R.U64 R20, R29, R30.reuse, R5.reuse ;  /* 0x0000001e1d147219 */ /* 0x188fe40000001205 */
[-C--:B------:R-:W-:Y:S02]  /*0d40*/  SHF.L.U32 R3, R3, R30.reuse, RZ ;  /* 0x0000001e03037219 */ /* 0x080fe400000006ff */
[----:B------:R-:W-:Y:S01]  /*0d50*/  SHF.R.U32.HI R5, RZ, R30, R5 ;  /* 0x0000001eff057219 */ /* 0x000fe20000011605 */
[----:B------:R-:W-:Y:S01]  /*0d60*/  IMAD.MOV.U32 R4, RZ, RZ, R20 ;  /* 0x000000ffff047224 */ /* 0x000fe200078e0014 */
[----:B------:R-:W-:Y:S01]  /*0d70*/  LOP3.LUT R12, RZ, R3, RZ, 0x33, !PT ;  /* 0x00000003ff0c7212 */ /* 0x000fe200078e33ff */
[----:B------:R-:W3:Y:S01]  /*0d80*/  LDC R25, c[0x0][0x610] ;  /* 0x00018400ff197b82 */ /* 0x000ee20000000800 */
[----:B------:R-:W-:Y:S05]  /*0d90*/  @!P0 BRA `(.L_x_10) ;  /* 0x0000000000288947 */ /* 0x000fea0003800000 */
[----:B------:R-:W4:Y:S02]  /*0da0*/  LDC R3, c[0x0][0x64c] ;  /* 0x00019300ff037b82 */ /* 0x000f240000000800 */
[----:B----4-:R-:W-:-:S05]  /*0db0*/  IADD3 R3, P0, R20, R3, RZ ;  /* 0x0000000314037210 */ /* 0x010fca0007f1e0ff */
        /* <DEDUP_REMOVED lines=8> */
.L_x_10:
[----:B-1----:R-:W-:Y:S01]  /*0e40*/  SHF.R.U64 R4, R4, R15, R5 ;  /* 0x0000000f04047219 */ /* 0x002fe20000001205 */
[----:B0-----:R-:W-:Y:S01]  /*0e50*/  VIADD R5, R26, 0xffffffff ;  /* 0xffffffff1a057836 */ /* 0x001fe20000000000 */
[----:B------:R-:W-:Y:S01]  /*0e60*/  SHF.L.U32 R3, R23, R30, RZ ;  /* 0x0000001e17037219 */ /* 0x000fe200000006ff */
[----:B------:R-:W-:Y:S01]  /*0e70*/  IMAD.MOV.U32 R23, RZ, RZ, R27 ;  /* 0x000000ffff177224 */ /* 0x000fe200078e001b */
[----:B------:R-:W-:Y:S01]  /*0e80*/  LOP3.LUT R12, R29, R12, RZ, 0xc0, !PT ;  /* 0x0000000c1d0c7212 */ /* 0x000fe200078ec0ff */
[----:B------:R-:W-:Y:S01]  /*0e90*/  IMAD.MOV R8, RZ, RZ, -R4 ;  /* 0x000000ffff087224 */ /* 0x000fe200078e0a04 */
[----:B------:R-:W-:Y:S02]  /*0ea0*/  SEL R6, R6, R31, !P1 ;  /* 0x0000001f06067207 */ /* 0x000fe40004800000 */
[----:B------:R-:W-:Y:S01]  /*0eb0*/  LOP3.LUT R5, R14, R5, RZ, 0xc0, !PT ;  /* 0x000000050e057212 */ /* 0x000fe200078ec0ff */
[----:B------:R-:W-:Y:S02]  /*0ec0*/  IMAD R9, R3, R4, R12 ;  /* 0x0000000403097224 */ /* 0x000fe400078e020c */
[----:B--2---:R-:W-:-:S02]  /*0ed0*/  IMAD R3, R8, R21, R20 ;  /* 0x0000001508037224 */ /* 0x004fc400078e0214 */
[----:B---3--:R-:W-:Y:S02]  /*0ee0*/  IMAD R6, R9, R25, R6 ;  /* 0x0000001909067224 */ /* 0x008fe400078e0206 */
[----:B------:R-:W-:Y:S02]  /*0ef0*/  IMAD R113, R3, R26, R5 ;  /* 0x0000001a03717224 */ /* 0x000fe400078e0205 */
[----:B------:R-:W-:-:S03]  /*0f00*/  IMAD.MOV.U32 R4, RZ, RZ, 0x1 ;  /* 0x00000001ff047424 */ /* 0x000fc600078e00ff */
[----:B------:R-:W-:Y:S02]  /*0f10*/  SEL R103, R113, R6, !P1 ;  /* 0x0000000671677207 */ /* 0x000fe40004800000 */
[----:B------:R-:W-:Y:S02]  /*0f20*/  PRMT R3, R4, 0x7610, R3 ;  /* 0x0000761004037816 */ /* 0x000fe40000000003 */
[----:B------:R-:W-:-:S07]  /*0f30*/  SEL R113, R6, R113, !P1 ;  /* 0x0000007106717207 */ /* 0x000fce0004800000 */
.L_x_8:
[----:B------:R-:W-:-:S08]  /*0f40*/  NOP ;  /* 0x0000000000007918 */ /* 0x000fd00000000000 */
[----:B------:R-:W0:Y:S02]  /*0f50*/  USETMAXREG.TRY_ALLOC.CTAPOOL UP0, 0xe8 ;  /* 0x000000e8000079c8 */ /* 0x000e240008000600 */
[----:B0-----:R-:W-:-:S13]  /*0f60*/  PLOP3.LUT P0, PT, PT, PT, UP0, 0x80, 0x0 ;  /* 0x000000000000781c */ /* 0x001fda0003f0f008 */
[----:B------:R-:W-:Y:S05]  /*0f70*/  @!P0 BRA `(.L_x_8) ;  /* 0xfffffffc00f08947 */ /* 0x000fea000383ffff */
[----:B------:R-:W-:Y:S01]  /*0f80*/  ULDC.64 UR4, c[0x0][0x598] ;  /* 0x0001660000047ab9 */ /* 0x000fe20000000a00 */
[----:B------:R-:W-:Y:S01]  /*0f90*/  ULDC.64 UR40, c[0x0][0x208] ;  /* 0x0000820000287ab9 */ /* 0x000fe20000000a00 */
[----:B------:R-:W-:-:S04]  /*0fa0*/  ISETP.NE.U32.AND P0, PT, RZ, UR4, PT ;  /* 0x00000004ff007c0c */ /* 0x000fc8000bf05070 */
[----:B------:R-:W-:-:S13]  /*0fb0*/  ISETP.NE.AND.EX P0, PT, RZ, UR5, PT, P0 ;  /* 0x00000005ff007c0c */ /* 0x000fda000bf05300 */
[----:B------:R-:W-:Y:S05]  /*0fc0*/  @!P0 BRA `(.L_x_11) ;  /* 0x00000000001c8947 */ /* 0x000fea0003800000 */
[----:B------:R-:W0:Y:S02]  /*0fd0*/  LDC.64 R4, c[0x0][0x598] ;  /* 0x00016600ff047b82 */ /* 0x000e240000000a00 */
[----:B0-----:R-:W2:Y:S02]  /*0fe0*/  LDG.E.64 R4, desc[UR40][R4.64] ;  /* 0x0000002804047981 */ /* 0x001ea4000c1e1b00 */
[----:B--2---:R-:W-:-:S04]  /*0ff0*/  ISETP.NE.U32.AND P0, PT, R4, RZ, PT ;  /* 0x000000ff0400720c */ /* 0x004fc80003f05070 */
[----:B------:R-:W-:-:S13]  /*1000*/  ISETP.NE.AND.EX P0, PT, R5, RZ, PT, P0 ;  /* 0x000000ff0500720c */ /* 0x000fda0003f05300 */
[----:B------:R-:W-:Y:S05]  /*1010*/  @!P0 BRA `(.L_x_11) ;  /* 0x0000000000088947 */ /* 0x000fea0003800000 */
[----:B------:R0:W5:Y:S01]  /*1020*/  LD.E R90, desc[UR40][R4.64] ;  /* 0x00000028045a7980 */ /* 0x000162000c101900 */
[----:B------:R-:W-:Y:S05]  /*1030*/  BRA `(.L_x_12) ;  /* 0x0000000000247947 */ /* 0x000fea0003800000 */
.L_x_11:
[----:B------:R-:W-:Y:S02]  /*1040*/  ULDC.64 UR4, c[0x0][0x588] ;  /* 0x0001620000047ab9 */ /* 0x000fe40000000a00 */
[----:B------:R-:W-:-:S04]  /*1050*/  ISETP.NE.U32.AND P0, PT, RZ, UR4, PT ;  /* 0x00000004ff007c0c */ /* 0x000fc8000bf05070 */
[----:B------:R-:W-:-:S13]  /*1060*/  ISETP.NE.AND.EX P0, PT, RZ, UR5, PT, P0 ;  /* 0x00000005ff007c0c */ /* 0x000fda000bf05300 */
[----:B------:R-:W-:Y:S05]  /*1070*/  @!P0 BRA `(.L_x_13) ;  /* 0x00000000000c8947 */ /* 0x000fea0003800000 */
[----:B------:R-:W0:Y:S02]  /*1080*/  LDC.64 R90, c[0x0][0x588] ;  /* 0x00016200ff5a7b82 */ /* 0x000e240000000a00 */
[----:B0-----:R1:W5:Y:S01]  /*1090*/  LDG.E R90, desc[UR40][R90.64] ;  /* 0x000000285a5a7981 */ /* 0x001362000c1e1900 */
[----:B------:R-:W-:Y:S05]  /*10a0*/  BRA `(.L_x_12) ;  /* 0x0000000000087947 */ /* 0x000fea0003800000 */
.L_x_13:
[----:B------:R-:W-:Y:S02]  /*10b0*/  ULDC UR4, c[0x0][0x580] ;  /* 0x0001600000047ab9 */ /* 0x000fe40000000800 */
[----:B------:R-:W-:-:S07]  /*10c0*/  IMAD.U32 R90, RZ, RZ, UR4 ;  /* 0x00000004ff5a7e24 */ /* 0x000fce000f8e00ff */
.L_x_12:
[----:B------:R-:W-:Y:S02]  /*10d0*/  ULDC.64 UR4, c[0x0][0x5a0] ;  /* 0x0001680000047ab9 */ /* 0x000fe40000000a00 */
[----:B------:R-:W-:-:S04]  /*10e0*/  ISETP.NE.U32.AND P0, PT, RZ, UR4, PT ;  /* 0x00000004ff007c0c */ /* 0x000fc8000bf05070 */
[----:B------:R-:W-:-:S13]  /*10f0*/  ISETP.NE.AND.EX P0, PT, RZ, UR5, PT, P0 ;  /* 0x00000005ff007c0c */ /* 0x000fda000bf05300 */
[----:B------:R-:W-:Y:S05]  /*1100*/  @!P0 BRA `(.L_x_14) ;  /* 0x00000000001c8947 */ /* 0x000fea0003800000 */
[----:B0-----:R-:W0:Y:S02]  /*1110*/  LDC.64 R4, c[0x0][0x5a0] ;  /* 0x00016800ff047b82 */ /* 0x001e240000000a00 */
[----:B0-----:R-:W2:Y:S02]  /*1120*/  LDG.E.64 R4, desc[UR40][R4.64] ;  /* 0x0000002804047981 */ /* 0x001ea4000c1e1b00 */
[----:B--2---:R-:W-:-:S04]  /*1130*/  ISETP.NE.U32.AND P0, PT, R4, RZ, PT ;  /* 0x000000ff0400720c */ /* 0x004fc80003f05070 */
[----:B------:R-:W-:-:S13]  /*1140*/  ISETP.NE.AND.EX P0, PT, R5, RZ, PT, P0 ;  /* 0x000000ff0500720c */ /* 0x000fda0003f05300 */
[----:B------:R-:W-:Y:S05]  /*1150*/  @!P0 BRA `(.L_x_14) ;  /* 0x0000000000088947 */ /* 0x000fea0003800000 */
[----:B-1----:R0:W5:Y:S01]  /*1160*/  LD.E R91, desc[UR40][R4.64] ;  /* 0x00000028045b7980 */ /* 0x002162000c101900 */
[----:B------:R-:W-:Y:S05]  /*1170*/  BRA `(.L_x_15) ;  /* 0x0000000000247947 */ /* 0x000fea0003800000 */
.L_x_14:
[----:B------:R-:W-:Y:S02]  /*1180*/  ULDC.64 UR4, c[0x0][0x590] ;  /* 0x0001640000047ab9 */ /* 0x000fe40000000a00 */
[----:B------:R-:W-:-:S04]  /*1190*/  ISETP.NE.U32.AND P0, PT, RZ, UR4, PT ;  /* 0x00000004ff007c0c */ /* 0x000fc8000bf05070 */
[----:B------:R-:W-:-:S13]  /*11a0*/  ISETP.NE.AND.EX P0, PT, RZ, UR5, PT, P0 ;  /* 0x00000005ff007c0c */ /* 0x000fda000bf05300 */
[----:B------:R-:W-:Y:S05]  /*11b0*/  @!P0 BRA `(.L_x_16) ;  /* 0x00000000000c8947 */ /* 0x000fea0003800000 */
[----:B0-----:R-:W1:Y:S02]  /*11c0*/  LDC.64 R4, c[0x0][0x590] ;  /* 0x00016400ff047b82 */ /* 0x001e640000000a00 */
[----:B-1----:R1:W5:Y:S01]  /*11d0*/  LDG.E R91, desc[UR40][R4.64] ;  /* 0x00000028045b7981 */ /* 0x002362000c1e1900 */
[----:B------:R-:W-:Y:S05]  /*11e0*/  BRA `(.L_x_15) ;  /* 0x0000000000087947 */ /* 0x000fea0003800000 */
.L_x_16:
[----:B------:R-:W-:Y:S02]  /*11f0*/  ULDC UR4, c[0x0][0x584] ;  /* 0x0001610000047ab9 */ /* 0x000fe40000000800 */
[----:B-1----:R-:W-:-:S07]  /*1200*/  IMAD.U32 R91, RZ, RZ, UR4 ;  /* 0x00000004ff5b7e24 */ /* 0x002fce000f8e00ff */
.L_x_15:
[----:B------:R-:W-:-:S13]  /*1210*/  LOP3.LUT P0, RZ, R3, 0xff, RZ, 0xc0, !PT ;  /* 0x000000ff03ff7812 */ /* 0x000fda000780c0ff */
[----:B------:R-:W-:Y:S05]  /*1220*/  @!P0 EXIT ;  /* 0x000000000000894d */ /* 0x000fea0003800000 */
[----:B------:R-:W2:Y:S01]  /*1230*/  LDC R96, c[0x0][0x658] ;  /* 0x00019600ff607b82 */ /* 0x000ea20000000800 */
[----:B------:R-:W-:Y:S01]  /*1240*/  ULDC.64 UR6, c[0x0][0x288] ;  /* 0x0000a20000067ab9 */ /* 0x000fe20000000a00 */
[----:B------:R-:W-:Y:S01]  /*1250*/  LOP3.LUT R7, R7, 0x1, RZ, 0xc0, !PT ;  /* 0x0000000107077812 */ /* 0x000fe200078ec0ff */
[----:B------:R-:W-:Y:S01]  /*1260*/  UIADD3 UR4, UR7, 0x7f, URZ ;  /* 0x0000007f07047890 */ /* 0x000fe2000fffe03f */
[----:B------:R-:W-:Y:S01]  /*1270*/  SHF.R.U32.HI R3, RZ, 0x2, R98 ;  /* 0x00000002ff037819 */ /* 0x000fe20000011662 */
[----:B01----:R-:W-:Y:S01]  /*1280*/  IMAD.U32 R4, RZ, RZ, UR6 ;  /* 0x00000006ff047e24 */ /* 0x003fe2000f8e00ff */
[----:B------:R-:W-:Y:S01]  /*1290*/  SHF.R.U32.HI R0, RZ, 0x1, R0 ;  /* 0x00000001ff007819 */ /* 0x000fe20000011600 */
[----:B------:R-:W-:Y:S01]  /*12a0*/  USHF.R.S32.HI UR5, URZ, 0x1f, UR4 ;  /* 0x0000001f3f057899 */ /* 0x000fe20008011404 */
[----:B------:R-:W0:Y:S01]  /*12b0*/  LDC.64 R92, c[0x0][0x5c8] ;  /* 0x00017200ff5c7b82 */ /* 0x000e220000000a00 */
[----:B------:R-:W-:Y:S01]  /*12c0*/  LOP3.LUT R97, R98, 0x3, RZ, 0xc0, !PT ;  /* 0x0000000362617812 */ /* 0x000fe200078ec0ff */
[----:B------:R-:W-:Y:S01]  /*12d0*/  IMAD.SHL.U32 R88, R7, 0x40, RZ ;  /* 0x0000004007587824 */ /* 0x000fe200078e00ff */
[----:B------:R-:W-:Y:S01]  /*12e0*/  LOP3.LUT R3, R3, 0x7, RZ, 0xc0, !PT ;  /* 0x0000000703037812 */ /* 0x000fe200078ec0ff */
[----:B------:R-:W-:Y:S01]  /*12f0*/  ULEA.HI UR5, UR5, UR4, URZ, 0x7 ;  /* 0x0000000405057291 */ /* 0x000fe2000f8f383f */
[----:B------:R-:W-:Y:S01]  /*1300*/  LOP3.LUT R0, R0, 0x30, RZ, 0xc0, !PT ;  /* 0x0000003000007812 */ /* 0x000fe200078ec0ff */
[----:B------:R-:W-:Y:S01]  /*1310*/  IMAD R97, R97, -0x2, R4 ;  /* 0xfffffffe61617824 */ /* 0x000fe200078e0204 */
[--C-:B------:R-:W-:Y:S01]  /*1320*/  LOP3.LUT R88, R88, 0x40, R3.reuse, 0xe2, !PT ;  /* 0x0000004058587812 */ /* 0x100fe200078ee203 */
[----:B------:R-:W1:Y:S01]  /*1330*/  LDC R100, c[0x0][0x600] ;  /* 0x00018000ff647b82 */ /* 0x000e620000000800 */
[----:B------:R-:W-:Y:S01]  /*1340*/  IADD3 R4, RZ, -R0, -R3 ;  /* 0x80000000ff047210 */ /* 0x000fe20007ffe803 */
[----:B------:R-:W-:Y:S01]  /*1350*/  IMAD.MOV.U32 R3, RZ, RZ, -0x1 ;  /* 0xffffffffff037424 */ /* 0x000fe200078e00ff */
[----:B------:R-:W-:Y:S01]  /*1360*/  USHF.R.S32.HI UR43, URZ, 0x7, UR5 ;  /* 0x000000073f2b7899 */ /* 0x000fe20008011405 */
[----:B------:R-:W-:Y:S01]  /*1370*/  IMAD.MOV.U32 R5, RZ, RZ, 0x1 ;  /* 0x00000001ff057424 */ /* 0x000fe200078e00ff */
[----:B------:R-:W-:Y:S01]  /*1380*/  LOP3.LUT R99, R98, 0x80, RZ, 0xc0, !PT ;  /* 0x0000008062637812 */ /* 0x000fe200078ec0ff */
[----:B------:R-:W-:Y:S01]  /*1390*/  IMAD R4, R7, -0x40, R4 ;  /* 0xffffffc007047824 */ /* 0x000fe200078e0204 */
[----:B------:R-:W-:Y:S01]  /*13a0*/  UISETP.LT.AND UP0, UPT, UR43, 0x1, UPT ;  /* 0x000000012b00788c */ /* 0x000fe2000bf01270 */
[----:B--2---:R-:W-:Y:S01]  /*13b0*/  SHF.L.U32 R3, R3, R96, RZ ;  /* 0x0000006003037219 */ /* 0x004fe200000006ff */
[----:B------:R-:W-:Y:S01]  /*13c0*/  ULDC UR4, c[0x0][0x284] ;  /* 0x0000a10000047ab9 */ /* 0x000fe20000000800 */
[----:B------:R-:W-:Y:S01]  /*13d0*/  LOP3.LUT R88, R88, R0, RZ, 0xfc, !PT ;  /* 0x0000000058587212 */ /* 0x000fe200078efcff */
[----:B------:R-:W-:Y:S01]  /*13e0*/  USEL UR44, UR43, 0x1, UP0 ;  /* 0x000000012b2c7887 */ /* 0x000fe20008000000 */
[----:B------:R-:W-:Y:S01]  /*13f0*/  SHF.L.U32 R96, R5, R96, RZ ;  /* 0x0000006005607219 */ /* 0x000fe200000006ff */
[----:B------:R-:W-:Y:S01]  /*1400*/  IMAD.SHL.U32 R98, R98, 0x2, RZ ;  /* 0x0000000262627824 */ /* 0x000fe200078e00ff */
[----:B------:R-:W-:Y:S01]  /*1410*/  LOP3.LUT R118, R18, 0x1, RZ, 0xfc, !PT ;  /* 0x0000000112767812 */ /* 0x000fe200078efcff */
[----:B------:R-:W-:Y:S01]  /*1420*/  VIADD R102, R4, UR4 ;  /* 0x0000000404667c36 */ /* 0x000fe20008000000 */
[C-C-:B0-----:R-:W-:Y:S01]  /*1430*/  SHF.L.U64.HI R94, R92.reuse, 0x7, R93.reuse ;  /* 0x000000075c5e7819 */ /* 0x141fe2000001025d */
[----:B------:R-:W-:Y:S01]  /*1440*/  IMAD.MOV.U32 R89, RZ, RZ, RZ ;  /* 0x000000ffff597224 */ /* 0x000fe200078e00ff */
[C---:B------:R-:W-:Y:S01]  /*1450*/  SHF.L.U64.HI R95, R92.reuse, 0x3, R93 ;  /* 0x000000035c5f7819 */ /* 0x040fe2000001025d */
[C---:B------:R-:W-:Y:S01]  /*1460*/  IMAD.SHL.U32 R93, R92.reuse, 0x80, RZ ;  /* 0x000000805c5d7824 */ /* 0x040fe200078e00ff */
[----:B------:R-:W-:Y:S01]  /*1470*/  SHF.R.U32.HI R99, RZ, 0x7, R99 ;  /* 0x00000007ff637819 */ /* 0x000fe20000011663 */
[----:B------:R-:W-:Y:S01]  /*1480*/  IMAD.SHL.U32 R92, R92, 0x8, RZ ;  /* 0x000000085c5c7824 */ /* 0x000fe200078e00ff */
[----:B------:R-:W-:Y:S01]  /*1490*/  LOP3.LUT R101, RZ, R3, RZ, 0x33, !PT ;  /* 0x00000003ff657212 */ /* 0x000fe200078e33ff */
[----:B------:R-:W-:Y:S01]  /*14a0*/  UIADD3 UR44, UR43, -UR44, URZ ;  /* 0x8000002c2b2c7290 */ /* 0x000fe2000fffe03f */
[----:B-1----:R-:W-:Y:S01]  /*14b0*/  VIADD R100, R100, 0xffffffff ;  /* 0xffffffff64647836 */ /* 0x002fe20000000000 */
[----:B------:R-:W-:Y:S01]  /*14c0*/  UMOV UR36, URZ ;  /* 0x0000003f00247c82 */ /* 0x000fe20008000000 */
[----:B------:R-:W-:-:S09]  /*14d0*/  UMOV UR42, URZ ;  /* 0x0000003f002a7c82 */ /* 0x000fd20008000000 */
.L_x_160:
[----:B0-----:R-:W0:Y:S01]  /*14e0*/  SHFL.IDX PT, R0, R99, RZ, 0x1f ;  /* 0x00001fff63007589 */ /* 0x001e2200000e0000 */
[----:B-1----:R-:W1:Y:S01]  /*14f0*/  S2UR UR7, SR_CgaCtaId ;  /* 0x00000000000779c3 */ /* 0x002e620000008800 */
[----:B------:R-:W-:Y:S01]  /*1500*/  UMOV UR6, 0x400 ;  /* 0x0000040000067882 */ /* 0x000fe20000000000 */
[----:B0-----:R-:W-:Y:S01]  /*1510*/  R2UR UR4, R0 ;  /* 0x00000000000472ca */ /* 0x001fe200000e0000 */
[----:B-1----:R-:W-:-:S12]  /*1520*/  ULEA UR6, UR7, UR6, 0x18 ;  /* 0x0000000607067291 */ /* 0x002fd8000f8ec03f */
[----:B------:R-:W-:-:S04]  /*1530*/  ULEA.HI UR5, UR4, UR4, URZ, 0x1 ;  /* 0x0000000404057291 */ /* 0x000fc8000f8f083f */
[----:B------:R-:W-:-:S04]  /*1540*/  ULOP3.LUT UR5, UR5, 0x7fffe, URZ, 0xc0, !UPT ;  /* 0x0007fffe05057892 */ /* 0x000fc8000f8ec03f */
[----:B------:R-:W-:-:S03]  /*1550*/  UIADD3 UR5, UR4, -UR5, URZ ;  /* 0x8000000504057290 */ /* 0x000fc6000fffe03f */
[----:B------:R-:W-:Y:S01]  /*1560*/  ULDC UR4, c[0x0][0x28c] ;  /* 0x0000a30000047ab9 */ /* 0x000fe20000000800 */
[----:B------:R-:W-:Y:S01]  /*1570*/  ULEA UR5, UR5, UR6, 0xd ;  /* 0x0000000605057291 */ /* 0x000fe2000f8e683f */
[----:B------:R-:W-:-:S03]  /*1580*/  ISETP.LT.AND P0, PT, RZ, UR4, PT ;  /* 0x00000004ff007c0c */ /* 0x000fc6000bf01270 */
[----:B------:R-:W-:-:S04]  /*1590*/  UIADD3 UR5, UR5, 0x100, URZ ;  /* 0x0000010005057890 */ /* 0x000fc8000fffe03f */
[----:B------:R-:W-:-:S04]  /*15a0*/  USHF.R.U32.HI UR5, URZ, 0x4, UR5 ;  /* 0x000000043f057899 */ /* 0x000fc80008011605 */
[----:B------:R-:W-:-:S04]  /*15b0*/  ULOP3.LUT UR5, UR5, 0x3fff, URZ, 0xc0, !UPT ;  /* 0x00003fff05057892 */ /* 0x000fc8000f8ec03f */
[----:B------:R-:W-:Y:S01]  /*15c0*/  ULOP3.LUT UR45, UR5, 0x10000, URZ, 0xfc, !UPT ;  /* 0x00010000052d7892 */ /* 0x000fe2000f8efc3f */
[----:B--234-:R-:W-:Y:S11]  /*15d0*/  @P0 BRA `(.L_x_17) ;  /* 0x0000000000400947 */ /* 0x01cff60003800000 */
[----:B------:R-:W-:Y:S01]  /*15e0*/  MOV R0, 0x0 ;  /* 0x0000000000007802 */ /* 0x000fe20000000f00 */
[----:B------:R-:W-:Y:S01]  /*15f0*/  ULDC.64 UR4, c[0x4][0x68] ;  /* 0x01001a0000047ab9 */ /* 0x000fe20000000a00 */
[----:B------:R-:W-:Y:S01]  /*1600*/  ULDC.64 UR6, c[0x4][0x8] ;  /* 0x0100020000067ab9 */ /* 0x000fe20000000a00 */
[----:B------:R-:W-:Y:S01]  /*1610*/  IMAD.U32 R4, RZ, RZ, UR4 ;  /* 0x00000004ff047e24 */ /* 0x000fe2000f8e00ff */
[----:B------:R0:W1:Y:S01]  /*1620*/  LDC.64 R14, c[0x4][R0] ;  /* 0x01000000000e7b82 */ /* 0x0000620000000a00 */
[----:B------:R-:W-:Y:S01]  /*1630*/  IMAD.U32 R5, RZ, RZ, UR5 ;  /* 0x00000005ff057e24 */ /* 0x000fe2000f8e00ff */
[----:B------:R-:W-:Y:S01]  /*1640*/  ULDC.64 UR4, c[0x4][0x70] ;  /* 0x01001c0000047ab9 */ /* 0x000fe20000000a00 */
[----:B------:R-:W-:Y:S02]  /*1650*/  IMAD.U32 R10, RZ, RZ, UR6 ;  /* 0x00000006ff0a7e24 */ /* 0x000fe4000f8e00ff */
[----:B------:R-:W-:Y:S02]  /*1660*/  IMAD.U32 R6, RZ, RZ, UR4 ;  /* 0x00000004ff067e24 */ /* 0x000fe4000f8e00ff */
[----:B------:R-:W-:-:S02]  /*1670*/  IMAD.U32 R7, RZ, RZ, UR5 ;  /* 0x00000005ff077e24 */ /* 0x000fc4000f8e00ff */
[----:B------:R-:W-:Y:S02]  /*1680*/  IMAD.U32 R11, RZ, RZ, UR7 ;  /* 0x00000007ff0b7e24 */ /* 0x000fe4000f8e00ff */
[----:B------:R-:W-:Y:S02]  /*1690*/  IMAD.MOV.U32 R8, RZ, RZ, 0x1e1 ;  /* 0x000001e1ff087424 */ /* 0x000fe400078e00ff */
[----:B------:R-:W-:Y:S02]  /*16a0*/  IMAD.MOV.U32 R12, RZ, RZ, 0x1 ;  /* 0x00000001ff0c7424 */ /* 0x000fe400078e00ff */
[----:B0-----:R-:W-:-:S07]  /*16b0*/  IMAD.MOV.U32 R13, RZ, RZ, RZ ;  /* 0x000000ffff0d7224 */ /* 0x001fce00078e00ff */
[----:B------:R-:W-:-:S07]  /*16c0*/  LEPC R20, `(.L_x_17) ;  /* 0x000000001014794e */ /* 0x000fce0000000000 */
[----:B-1---5:R-:W-:Y:S05]  /*16d0*/  CALL.ABS.NOINC R14 ;  /* 0x000000000e007343 */ /* 0x022fea0003c00000 */
.L_x_17:
[----:B------:R-:W-:-:S13]  /*16e0*/  ISETP.NE.AND P0, PT, R118, 0x3, PT ;  /* 0x000000037600780c */ /* 0x000fda0003f05270 */
[----:B------:R-:W-:Y:S05]  /*16f0*/  @!P0 BRA `(.L_x_18) ;  /* 0x0000000000048947 */ /* 0x000fea0003800000 */
[----:B------:R-:W-:Y:S01]  /*1700*/  BPT.TRAP 0x1 ;  /* 0x000000040000795c */ /* 0x000fe20000300000 */
.L_x_18:
[----:B------:R-:W0:Y:S01]  /*1710*/  S2UR UR5, SR_CgaCtaId ;  /* 0x00000000000579c3 */ /* 0x000e220000008800 */
[----:B------:R-:W-:Y:S01]  /*1720*/  UMOV UR4, 0x400 ;  /* 0x0000040000047882 */ /* 0x000fe20000000000 */
[----:B------:R-:W-:Y:S02]  /*1730*/  IMAD.U32 R0, RZ, RZ, UR36 ;  /* 0x00000024ff007e24 */ /* 0x000fe4000f8e00ff */
[----:B------:R-:W-:-:S03]  /*1740*/  IMAD.U32 R3, RZ, RZ, UR42 ;  /* 0x0000002aff037e24 */ /* 0x000fc6000f8e00ff */
[----:B------:R-:W-:Y:S01]  /*1750*/  SHF.L.U32 R0, R0, 0x1f, RZ ;  /* 0x0000001f00007819 */ /* 0x000fe200000006ff */
[----:B0-----:R-:W-:-:S06]  /*1760*/  ULEA UR4, UR5, UR4, 0x18 ;  /* 0x0000000405047291 */ /* 0x001fcc000f8ec03f */
[----:B------:R-:W-:-:S04]  /*1770*/  IMAD.U32 R6, RZ, RZ, UR4 ;  /* 0x00000004ff067e24 */ /* 0x000fc8000f8e00ff */
[----:B------:R-:W-:-:S04]  /*1780*/  IMAD R3, R3, 0x8, R6 ;  /* 0x0000000803037824 */ /* 0x000fc800078e0206 */
[----:B------:R0:W1:Y:S01]  /*1790*/  SYNCS.PHASECHK.TRANS64.TRYWAIT P1, [R3+URZ], R0 ;  /* 0x00000000030075a7 */ /* 0x000062000802017f */
[----:B------:R-:W-:Y:S05]  /*17a0*/  @!P0 BRA `(.L_x_19) ;  /* 0x0000000000048947 */ /* 0x000fea0003800000 */
[----:B------:R-:W-:Y:S01]  /*17b0*/  BPT.TRAP 0x1 ;  /* 0x000000040000795c */ /* 0x000fe20000300000 */
.L_x_19:
[----:B------:R-:W-:-:S05]  /*17c0*/  IMAD.U32 R4, RZ, RZ, UR44 ;  /* 0x0000002cff047e24 */ /* 0x000fca000f8e00ff */
[----:B------:R-:W-:Y:S01]  /*17d0*/  ISETP.GE.AND P2, PT, R4, 0x1, PT ;  /* 0x000000010400780c */ /* 0x000fe20003f46270 */
[----:B-1----:R-:W-:-:S12]  /*17e0*/  @P1 BRA `(.L_x_20) ;  /* 0x0000000000081947 */ /* 0x002fd80003800000 */
[----:B------:R-:W1:Y:S02]  /*17f0*/  SYNCS.PHASECHK.TRANS64.TRYWAIT P1, [R3+URZ], R0 ;  /* 0x00000000030075a7 */ /* 0x000e64000802017f */
[----:B-1----:R-:W-:Y:S05]  /*1800*/  @!P1 BRA `(.L_x_21) ;  /* 0x0000008400d49947 */ /* 0x002fea0003800000 */
.L_x_20:
[----:B------:R-:W-:Y:S05]  /*1810*/  WARPSYNC.ALL ;  /* 0x0000000000007948 */ /* 0x000fea0003800000 */
[----:B------:R-:W-:Y:S01]  /*1820*/  R2UR UR4, R6 ;  /* 0x00000000060472ca */ /* 0x000fe200000e0000 */
[----:B------:R-:W-:Y:S01]  /*1830*/  ULEA UR8, UR42, UR45, 0xd ;  /* 0x0000002d2a087291 */ /* 0x000fe2000f8e683f */
[----:B------:R-:W-:Y:S01]  /*1840*/  WARPGROUP.ARRIVE ;  /* 0x00000000000079c5 */ /* 0x000fe20000000000 */
[----:B------:R-:W-:Y:S01]  /*1850*/  UMOV UR9, 0x40000040 ;  /* 0x4000004000097882 */ /* 0x000fe20000000000 */
[----:B------:R-:W-:Y:S01]  /*1860*/  UMOV UR11, 0x40000040 ;  /* 0x40000040000b7882 */ /* 0x000fe20000000000 */
[----:B------:R-:W-:Y:S01]  /*1870*/  UIADD3 UR12, UR8, 0x400, URZ ;  /* 0x00000400080c7890 */ /* 0x000fe2000fffe03f */
[----:B------:R-:W-:Y:S01]  /*1880*/  UMOV UR15, UR11 ;  /* 0x0000000b000f7c82 */ /* 0x000fe20008000000 */
[----:B------:R-:W-:Y:S01]  /*1890*/  UMOV UR13, 0x40000040 ;  /* 0x40000040000d7882 */ /* 0x000fe20000000000 */
[----:B------:R-:W-:-:S05]  /*18a0*/  UIADD3 UR5, UR8, 0x402, URZ ;  /* 0x0000040208057890 */ /* 0x000fca000fffe03f */
[----:B------:R-:W-:-:S04]  /*18b0*/  UIADD3 UR4, UR4, 0xa0100, URZ ;  /* 0x000a010004047890 */ /* 0x000fc8000fffe03f */
[----:B------:R-:W-:-:S04]  /*18c0*/  USHF.R.U32.HI UR4, URZ, 0x4, UR4 ;  /* 0x000000043f047899 */ /* 0x000fc80008011604 */
[----:B------:R-:W-:-:S04]  /*18d0*/  ULOP3.LUT UR4, UR4, 0x3fff, URZ, 0xc0, !UPT ;  /* 0x00003fff04047892 */ /* 0x000fc8000f8ec03f */
[----:B------:R-:W-:-:S04]  /*18e0*/  ULOP3.LUT UR4, UR4, 0x10000, URZ, 0xfc, !UPT ;  /* 0x0001000004047892 */ /* 0x000fc8000f8efc3f */
[----:B------:R-:W-:-:S07]  /*18f0*/  ULEA UR6, UR42, UR4, 0xb ;  /* 0x000000042a067291 */ /* 0x000fce000f8e583f */
[----:B------:R-:W-:Y:S02]  /*1900*/  UMOV UR10, UR6 ;  /* 0x00000006000a7c82 */ /* 0x000fe40008000000 */
[----:B------:R-:W-:Y:S01]  /*1910*/  HGMMA.64x64x8.F32.TF32 R56, gdesc[UR8], RZ, !UPT, gsb0 ;  /* 0x04e00000083879f0 */ /* 0x000fe2000c0028ff */
[----:B------:R-:W-:Y:S01]  /*1920*/  UMOV UR14, UR10 ;  /* 0x0000000a000e7c82 */ /* 0x000fe20008000000 */
[----:B------:R-:W-:Y:S01]  /*1930*/  UIADD3 UR10, UR6, 0x606, URZ ;  /* 0x00000606060a7890 */ /* 0x000fe2000fffe03f */
[----:B------:R-:W-:Y:S01]  /*1940*/  UMOV UR9, 0x40000040 ;  /* 0x4000004000097882 */ /* 0x000fe20000000000 */
[----:B------:R-:W-:Y:S01]  /*1950*/  UMOV UR11, 0x40000040 ;  /* 0x40000040000b7882 */ /* 0x000fe20000000000 */
[----:B------:R-:W-:Y:S02]  /*1960*/  WARPGROUP.DEPBAR.LE gsb0, 0x0 ;  /* 0x00008000000079c5 */ /* 0x000fe40000010000 */
[----:B------:R-:W-:-:S06]  /*1970*/  WARPGROUP.ARRIVE ;  /* 0x00000000000079c5 */ /* 0x000fcc0000000000 */
[----:B------:R-:W-:Y:S01]  /*1980*/  HGMMA.64x64x8.F32.TF32 R24, gdesc[UR12], RZ, !UPT, gsb0 ;  /* 0x04e000000c1879f0 */ /* 0x000fe2000c0028ff */
[----:B------:R-:W-:Y:S02]  /*1990*/  UIADD3 UR12, UR8, 0x2, URZ ;  /* 0x00000002080c7890 */ /* 0x000fe4000fffe03f */
[----:B------:R-:W-:Y:S01]  /*19a0*/  UIADD3 UR14, UR6, 0x2, URZ ;  /* 0x00000002060e7890 */ /* 0x000fe2000fffe03f */
[----:B------:R-:W-:Y:S01]  /*19b0*/  UMOV UR13, 0x40000040 ;  /* 0x40000040000d7882 */ /* 0x000fe20000000000 */
[----:B------:R-:W-:Y:S01]  /*19c0*/  UMOV UR15, 0x40000040 ;  /* 0x40000040000f7882 */ /* 0x000fe20000000000 */
[----:B------:R-:W-:Y:S02]  /*19d0*/  WARPGROUP.DEPBAR.LE gsb0, 0x0 ;  /* 0x00008000000079c5 */ /* 0x000fe40000010000 */
[----:B------:R-:W-:-:S06]  /*19e0*/  WARPGROUP.ARRIVE ;  /* 0x00000000000079c5 */ /* 0x000fcc0000000000 */
[----:B------:R-:W-:Y:S01]  /*19f0*/  HGMMA.64x64x8.F32.TF32 R56, gdesc[UR12], R56, gsb0 ;  /* 0x04e000000c3879f0 */ /* 0x000fe20008002838 */
[----:B------:R-:W-:Y:S01]  /*1a00*/  UMOV UR12, UR5 ;  /* 0x00000005000c7c82 */ /* 0x000fe20008000000 */
[----:B------:R-:W-:Y:S01]  /*1a10*/  UMOV UR13, 0x40000040 ;  /* 0x40000040000d7882 */ /* 0x000fe20000000000 */
[----:B------:R-:W-:Y:S01]  /*1a20*/  UIADD3 UR5, UR8, 0x404, URZ ;  /* 0x0000040408057890 */ /* 0x000fe2000fffe03f */
[----:B------:R-:W-:Y:S02]  /*1a30*/  WARPGROUP.DEPBAR.LE gsb0, 0x0 ;  /* 0x00008000000079c5 */ /* 0x000fe40000010000 */
[----:B------:R-:W-:-:S06]  /*1a40*/  WARPGROUP.ARRIVE ;  /* 0x00000000000079c5 */ /* 0x000fcc0000000000 */
[----:B------:R-:W-:Y:S01]  /*1a50*/  HGMMA.64x64x8.F32.TF32 R24, gdesc[UR12], R24, gsb0 ;  /* 0x04e000000c1879f0 */ /* 0x000fe20008002818 */
        /* <DEDUP_REMOVED lines=160> */
[----:B------:R-:W-:Y:S01]  /*2460*/  UIADD3 UR6, UR8, 0x1c06, URZ ;  /* 0x00001c0608067890 */ /* 0x000fe2000fffe03f */
[----:B------:R-:W-:Y:S02]  /*2470*/  WARPGROUP.DEPBAR.LE gsb0, 0x0 ;  /* 0x00008000000079c5 */ /* 0x000fe40000010000 */
[----:B------:R-:W-:-:S06]  /*2480*/  WARPGROUP.ARRIVE ;  /* 0x00000000000079c5 */ /* 0x000fcc0000000000 */
[----:B------:R-:W-:Y:S01]  /*2490*/  HGMMA.64x64x8.F32.TF32 R56, gdesc[UR12], R56, gsb0 ;  /* 0x04e000000c3879f0 */ /* 0x000fe20008002838 */
[----:B------:R-:W-:Y:S01]  /*24a0*/  UMOV UR12, UR5 ;  /* 0x00000005000c7c82 */ /* 0x000fe20008000000 */
[----:B------:R-:W-:Y:S01]  /*24b0*/  UMOV UR13, 0x40000040 ;  /* 0x40000040000d7882 */ /* 0x000fe20000000000 */
[----:B------:R-:W-:-:S07]  /*24c0*/  UIADD3 UR5, UR8, 0x1806, URZ ;  /* 0x0000180608057890 */ /* 0x000fce000fffe03f */
[----:B------:R-:W-:Y:S01]  /*24d0*/  UMOV UR8, UR5 ;  /* 0x0000000500087c82 */ /* 0x000fe20008000000 */
[----:B------:R-:W-:Y:S02]  /*24e0*/  WARPGROUP.DEPBAR.LE gsb0, 0x0 ;  /* 0x00008000000079c5 */ /* 0x000fe40000010000 */
[----:B------:R-:W-:-:S06]  /*24f0*/  WARPGROUP.ARRIVE ;  /* 0x00000000000079c5 */ /* 0x000fcc0000000000 */
[----:B------:R-:W-:Y:S03]  /*2500*/  HGMMA.64x64x8.F32.TF32 R24, gdesc[UR12], R24, gsb0 ;  /* 0x04e000000c1879f0 */ /* 0x000fe60008002818 */
[----:B------:R-:W-:Y:S02]  /*2510*/  WARPGROUP.DEPBAR.LE gsb0, 0x0 ;  /* 0x00008000000079c5 */ /* 0x000fe40000010000 */
[----:B------:R-:W-:-:S06]  /*2520*/  WARPGROUP.ARRIVE ;  /* 0x00000000000079c5 */ /* 0x000fcc0000000000 */
[----:B------:R-:W-:Y:S01]  /*2530*/  HGMMA.64x64x8.F32.TF32 R56, gdesc[UR8], R56, gsb0 ;  /* 0x04e00000083879f0 */ /* 0x000fe20008002838 */
[----:B------:R-:W-:Y:S01]  /*2540*/  UMOV UR8, UR6 ;  /* 0x0000000600087c82 */ /* 0x000fe20008000000 */
[----:B------:R-:W-:Y:S01]  /*2550*/  UMOV UR9, 0x40000040 ;  /* 0x4000004000097882 */ /* 0x000fe20000000000 */
[----:B------:R-:W-:Y:S02]  /*2560*/  WARPGROUP.DEPBAR.LE gsb0, 0x0 ;  /* 0x00008000000079c5 */ /* 0x000fe40000010000 */
[----:B------:R-:W-:-:S06]  /*2570*/  WARPGROUP.ARRIVE ;  /* 0x00000000000079c5 */ /* 0x000fcc0000000000 */
[----:B------:R-:W-:Y:S03]  /*2580*/  HGMMA.64x64x8.F32.TF32 R24, gdesc[UR8], R24, gsb0 ;  /* 0x04e00000081879f0 */ /* 0x000fe60008002818 */
[----:B------:R-:W-:Y:S02]  /*2590*/  WARPGROUP.DEPBAR.LE gsb0, 0x0 ;  /* 0x00008000000079c5 */ /* 0x000fe40000010000 */
[----:B------:R-:W-:Y:S05]  /*25a0*/  @!P2 BRA `(.L_x_22) ;  /* 0x0000000c00f8a947 */ /* 0x000fea0003800000 */
[----:B------:R-:W-:Y:S01]  /*25b0*/  UIADD3 UR5, UR42, 0x1, URZ ;  /* 0x000000012a057890 */ /* 0x000fe2000fffe03f */
[----:B01----:R-:W-:Y:S02]  /*25c0*/  IMAD.U32 R0, RZ, RZ, UR44 ;  /* 0x0000002cff007e24 */ /* 0x003fe4000f8e00ff */
[----:B------:R-:W-:Y:S01]  /*25d0*/  IMAD.U32 R3, RZ, RZ, UR42 ;  /* 0x0000002aff037e24 */ /* 0x000fe2000f8e00ff */
[----:B------:R-:W-:-:S04]  /*25e0*/  UISETP.NE.AND UP0, UPT, UR5, 0x5, UPT ;  /* 0x000000050500788c */ /* 0x000fc8000bf05270 */
[----:B------:R-:W-:Y:S02]  /*25f0*/  USEL UR6, URZ, 0x1, UP0 ;  /* 0x000000013f067887 */ /* 0x000fe40008000000 */
[----:B------:R-:W-:Y:S02]  /*2600*/  USEL UR5, UR5, URZ, UP0 ;  /* 0x0000003f05057287 */ /* 0x000fe40008000000 */
[----:B------:R-:W-:-:S06]  /*2610*/  ULOP3.LUT UR6, UR36, UR6, URZ, 0x3c, !UPT ;  /* 0x0000000624067292 */ /* 0x000fcc000f8e3c3f */
[----:B------:R-:W-:-:S07]  /*2620*/  IMAD.U32 R7, RZ, RZ, UR6 ;  /* 0x00000006ff077e24 */ /* 0x000fce000f8e00ff */
.L_x_29:
[----:B------:R-:W-:Y:S05]  /*2630*/  @!P0 BRA `(.L_x_23) ;  /* 0x0000000000048947 */ /* 0x000fea0003800000 */
[----:B------:R-:W-:Y:S01]  /*2640*/  BPT.TRAP 0x1 ;  /* 0x000000040000795c */ /* 0x000fe20000300000 */
.L_x_23:
[----:B------:R-:W0:Y:S01]  /*2650*/  S2UR UR7, SR_CgaCtaId ;  /* 0x00000000000779c3 */ /* 0x000e220000008800 */
[----:B------:R-:W-:Y:S01]  /*2660*/  UMOV UR6, 0x400 ;  /* 0x0000040000067882 */ /* 0x000fe20000000000 */
[----:B------:R-:W-:Y:S01]  /*2670*/  IMAD.U32 R5, RZ, RZ, UR5 ;  /* 0x00000005ff057e24 */ /* 0x000fe2000f8e00ff */
[----:B------:R-:W-:Y:S01]  /*2680*/  SHF.L.U32 R4, R7, 0x1f, RZ ;  /* 0x0000001f07047819 */ /* 0x000fe200000006ff */
[----:B0-----:R-:W-:-:S06]  /*2690*/  ULEA UR6, UR7, UR6, 0x18 ;  /* 0x0000000607067291 */ /* 0x001fcc000f8ec03f */
[----:B------:R-:W-:-:S04]  /*26a0*/  IMAD.U32 R6, RZ, RZ, UR6 ;  /* 0x00000006ff067e24 */ /* 0x000fc8000f8e00ff */
[----:B------:R-:W-:-:S04]  /*26b0*/  IMAD R5, R5, 0x8, R6 ;  /* 0x0000000805057824 */ /* 0x000fc800078e0206 */
[----:B------:R0:W1:Y:S01]  /*26c0*/  SYNCS.PHASECHK.TRANS64.TRYWAIT P1, [R5+URZ], R4 ;  /* 0x00000004050075a7 */ /* 0x000062000802017f */
[----:B------:R-:W-:Y:S05]  /*26d0*/  @!P0 BRA `(.L_x_24) ;  /* 0x0000000000048947 */ /* 0x000fea0003800000 */
[----:B------:R-:W-:Y:S01]  /*26e0*/  BPT.TRAP 0x1 ;  /* 0x000000040000795c */ /* 0x000fe20000300000 */
.L_x_24:
[----:B-1----:R-:W-:Y:S05]  /*26f0*/  @P1 BRA `(.L_x_25) ;  /* 0x0000000000081947 */ /* 0x002fea0003800000 */
[----:B------:R-:W1:Y:S02]  /*2700*/  SYNCS.PHASECHK.TRANS64.TRYWAIT P1, [R5+URZ], R4 ;  /* 0x00000004050075a7 */ /* 0x000e64000802017f */
[----:B-1----:R-:W-:Y:S05]  /*2710*/  @!P1 BRA `(.L_x_26) ;  /* 0x0000007800249947 */ /* 0x002fea0003800000 */
.L_x_25:
[----:B------:R-:W-:Y:S01]  /*2720*/  ULEA UR8, UR5, UR4, 0xb ;  /* 0x0000000405087291 */ /* 0x000fe2000f8e583f */
[----:B------:R-:W-:Y:S01]  /*2730*/  WARPGROUP.ARRIVE ;  /* 0x00000000000079c5 */ /* 0x000fe20000000000 */
[----:B------:R-:W-:Y:S01]  /*2740*/  ULEA UR6, UR5, UR45, 0xd ;  /* 0x0000002d05067291 */ /* 0x000fe2000f8e683f */
[----:B------:R-:W-:Y:S01]  /*2750*/  UMOV UR15, 0x40000040 ;  /* 0x40000040000f7882 */ /* 0x000fe20000000000 */
[----:B------:R-:W-:Y:S02]  /*2760*/  UMOV UR13, 0x40000040 ;  /* 0x40000040000d7882 */ /* 0x000fe40000000000 */
[----:B------:R-:W-:Y:S01]  /*2770*/  UIADD3 UR7, UR6, 0x400, URZ ;  /* 0x0000040006077890 */ /* 0x000fe2000fffe03f */
[----:B------:R-:W-:Y:S02]  /*2780*/  UMOV UR14, UR8 ;  /* 0x00000008000e7c82 */ /* 0x000fe40008000000 */
[----:B------:R-:W-:Y:S01]  /*2790*/  UMOV UR12, UR6 ;  /* 0x00000006000c7c82 */ /* 0x000fe20008000000 */
[----:B------:R-:W-:Y:S01]  /*27a0*/  UIADD3 UR10, UR8, 0x606, URZ ;  /* 0x00000606080a7890 */ /* 0x000fe2000fffe03f */
[----:B------:R-:W-:Y:S01]  /*27b0*/  HGMMA.64x64x8.F32.TF32 R56, gdesc[UR12], R56, gsb0 ;  /* 0x04e000000c3879f0 */ /* 0x000fe20008002838 */
[----:B------:R-:W-:Y:S01]  /*27c0*/  UMOV UR13, 0x40000040 ;  /* 0x40000040000d7882 */ /* 0x000fe20000000000 */
[----:B------:R-:W-:Y:S01]  /*27d0*/  UMOV UR12, UR7 ;  /* 0x00000007000c7c82 */ /* 0x000fe20008000000 */
[----:B------:R-:W-:Y:S01]  /*27e0*/  UIADD3 UR7, UR6, 0x402, URZ ;  /* 0x0000040206077890 */ /* 0x000fe2000fffe03f */
[----:B------:R-:W-:Y:S01]  /*27f0*/  UMOV UR11, 0x40000040 ;  /* 0x40000040000b7882 */ /* 0x000fe20000000000 */
[----:B------:R-:W-:Y:S01]  /*2800*/  UMOV UR9, 0x40000040 ;  /* 0x4000004000097882 */ /* 0x000fe20000000000 */
[----:B------:R-:W-:-:S02]  /*2810*/  WARPGROUP.DEPBAR.LE gsb0, 0x0 ;  /* 0x00008000000079c5 */ /* 0x000fc40000010000 */
        /* <DEDUP_REMOVED lines=175> */
[----:B------:R-:W-:Y:S02]  /*3310*/  UIADD3 UR8, UR6, 0x1806, URZ ;  /* 0x0000180606087890 */ /* 0x000fe4000fffe03f */
[----:B------:R-:W-:Y:S01]  /*3320*/  UIADD3 UR6, UR6, 0x1c06, URZ ;  /* 0x00001c0606067890 */ /* 0x000fe2000fffe03f */
        /* <DEDUP_REMOVED lines=18> */
[----:B------:R-:W-:Y:S01]  /*3450*/  BPT.TRAP 0x1 ;  /* 0x000000040000795c */ /* 0x000fe20000300000 */
.L_x_27:
[----:B------:R-:W-:-:S13]  /*3460*/  ISETP.NE.AND P1, PT, R22, RZ, PT ;  /* 0x000000ff1600720c */ /* 0x000fda0003f25270 */
[----:B01----:R-:W-:-:S04]  /*3470*/  @P1 IMAD R4, R3, 0x8, R6 ;  /* 0x0000000803041824 */ /* 0x003fc800078e0206 */
[----:B------:R-:W-:-:S05]  /*3480*/  @P1 VIADD R4, R4, 0x28 ;  /* 0x0000002804041836 */ /* 0x000fca0000000000 */
[----:B------:R-:W-:-:S04]  /*3490*/  @P1 PRMT R4, R19, 0x654, R4 ;  /* 0x0000065413041816 */ /* 0x000fc80000000004 */
[----:B------:R0:W-:Y:S01]  /*34a0*/  @P1 SYNCS.ARRIVE.TRANS64.RED.A1T0 RZ, [R4+URZ], RZ ;  /* 0x000000ff04ff19a7 */ /* 0x0001e2000810043f */
[----:B------:R-:W-:-:S13]  /*34b0*/  ISETP.GT.U32.AND P1, PT, R18, 0x1, PT ;  /* 0x000000011200780c */ /* 0x000fda0003f24070 */
[----:B0-----:R-:W-:Y:S05]  /*34c0*/  @P1 BRA `(.L_x_28) ;  /* 0x0000000000041947 */ /* 0x001fea0003800000 */
[----:B------:R-:W-:Y:S01]  /*34d0*/  BPT.TRAP 0x1 ;  /* 0x000000040000795c */ /* 0x000fe20000300000 */
.L_x_28:
[----:B------:R-:W-:Y:S01]  /*34e0*/  UIADD3 UR5, UR5, 0x1, URZ ;  /* 0x0000000105057890 */ /* 0x000fe2000fffe03f */
[C---:B------:R-:W-:Y:S01]  /*34f0*/  ISETP.GT.AND P2, PT, R0.reuse, 0x1, PT ;  /* 0x000000010000780c */ /* 0x040fe20003f44270 */
[----:B------:R-:W-:Y:S02]  /*3500*/  VIADD R3, R3, 0x1 ;  /* 0x0000000103037836 */ /* 0x000fe40000000000 */
[----:B------:R-:W-:Y:S01]  /*3510*/  UISETP.NE.AND UP0, UPT, UR5, 0x5, UPT ;  /* 0x000000050500788c */ /* 0x000fe2000bf05270 */
[----:B------:R-:W-:Y:S02]  /*3520*/  VIADD R0, R0, 0xffffffff ;  /* 0xffffffff00007836 */ /* 0x000fe40000000000 */
[C---:B------:R-:W-:Y:S01]  /*3530*/  ISETP.NE.AND P1, PT, R3.reuse, 0x5, PT ;  /* 0x000000050300780c */ /* 0x040fe20003f25270 */
[----:B------:R-:W-:Y:S02]  /*3540*/  USEL UR6, URZ, 0x1, UP0 ;  /* 0x000000013f067887 */ /* 0x000fe40008000000 */
[----:B------:R-:W-:Y:S01]  /*3550*/  USEL UR5, UR5, URZ, UP0 ;  /* 0x0000003f05057287 */ /* 0x000fe20008000000 */
[----:B------:R-:W-:-:S03]  /*3560*/  SEL R3, R3, RZ, P1 ;  /* 0x000000ff03037207 */ /* 0x000fc60000800000 */
[----:B------:R-:W-:Y:S01]  /*3570*/  LOP3.LUT R7, R7, UR6, RZ, 0x3c, !PT ;  /* 0x0000000607077c12 */ /* 0x000fe2000f8e3cff */
[----:B------:R-:W-:Y:S07]  /*3580*/  @P2 BRA `(.L_x_29) ;  /* 0xfffffff000282947 */ /* 0x000fee000383ffff */
.L_x_22:
[----:B01----:R-:W0:Y:S02]  /*3590*/  LDC R0, c[0x0][0x28c] ;  /* 0x0000a300ff007b82 */ /* 0x003e240000000800 */
[----:B0-----:R-:W-:-:S13]  /*35a0*/  ISETP.GE.AND P1, PT, R0, 0x1, PT ;  /* 0x000000010000780c */ /* 0x001fda0003f26270 */
[----:B------:R-:W-:Y:S05]  /*35b0*/  @!P1 BRA `(.L_x_30) ;  /* 0x0000000000449947 */ /* 0x000fea0003800000 */
[----:B------:R-:W-:Y:S05]  /*35c0*/  @!P0 BRA `(.L_x_31) ;  /* 0x0000000000048947 */ /* 0x000fea0003800000 */
[----:B------:R-:W-:Y:S01]  /*35d0*/  BPT.TRAP 0x1 ;  /* 0x000000040000795c */ /* 0x000fe20000300000 */
.L_x_31:
[----:B------:R-:W-:-:S13]  /*35e0*/  ISETP.NE.AND P0, PT, R22, RZ, PT ;  /* 0x000000ff1600720c */ /* 0x000fda0003f05270 */
[----:B------:R-:W-:-:S05]  /*35f0*/  VOTEU.ANY UP0, P0 ;  /* 0x00000000003f7886 */ /* 0x000fca0000000100 */
[----:B------:R-:W-:-:S06]  /*3600*/  @UP0 UIADD3 UR4, UR44, UR42, URZ ;  /* 0x0000002a2c040290 */ /* 0x000fcc000fffe03f */
[----:B------:R-:W-:Y:S02]  /*3610*/  IMAD.U32 R4, RZ, RZ, UR4 ;  /* 0x00000004ff047e24 */ /* 0x000fe4000f8e00ff */
[----:B------:R-:W-:Y:S02]  /*3620*/  IMAD.U32 R3, RZ, RZ, UR4 ;  /* 0x00000004ff037e24 */ /* 0x000fe4000f8e00ff */
[----:B------:R-:W-:-:S05]  /*3630*/  @P0 IMAD.WIDE.U32 R4, R4, -0x33333333, RZ ;  /* 0xcccccccd04040825 */ /* 0x000fca00078e00ff */
[----:B------:R-:W-:-:S05]  /*3640*/  @P0 SHF.R.U32.HI R0, RZ, 0x2, R5 ;  /* 0x00000002ff000819 */ /* 0x000fca0000011605 */
[----:B------:R-:W-:-:S04]  /*3650*/  @P0 IMAD R0, R0, -0x5, R3 ;  /* 0xfffffffb00000824 */ /* 0x000fc800078e0203 */
[----:B------:R-:W-:-:S04]  /*3660*/  @P0 IMAD R0, R0, 0x8, R6 ;  /* 0x0000000800000824 */ /* 0x000fc800078e0206 */
[----:B------:R-:W-:-:S05]  /*3670*/  @P0 VIADD R0, R0, 0x28 ;  /* 0x0000002800000836 */ /* 0x000fca0000000000 */
[----:B------:R-:W-:-:S04]  /*3680*/  @P0 PRMT R0, R19, 0x654, R0 ;  /* 0x0000065413000816 */ /* 0x000fc80000000000 */
[----:B------:R0:W-:Y:S01]  /*3690*/  @P0 SYNCS.ARRIVE.TRANS64.RED.A1T0 RZ, [R0+URZ], RZ ;  /* 0x000000ff00ff09a7 */ /* 0x0001e2000810043f */
[----:B------:R-:W-:-:S13]  /*36a0*/  ISETP.GT.U32.AND P0, PT, R18, 0x1, PT ;  /* 0x000000011200780c */ /* 0x000fda0003f04070 */
[----:B0-----:R-:W-:Y:S05]  /*36b0*/  @P0 BRA `(.L_x_30) ;  /* 0x0000000000040947 */ /* 0x001fea0003800000 */
[----:B------:R-:W-:Y:S01]  /*36c0*/  BPT.TRAP 0x1 ;  /* 0x000000040000795c */ /* 0x000fe20000300000 */
.L_x_30:
[----:B------:R-:W-:Y:S01]  /*36d0*/  IMAD.SHL.U32 R103, R103, 0x40, RZ ;  /* 0x0000004067677824 */ /* 0x000fe200078e00ff */
[----:B------:R-:W-:Y:S01]  /*36e0*/  UIADD3 UR42, UR43, UR42, URZ ;  /* 0x0000002a2b2a7290 */ /* 0x000fe2000fffe03f */
[----:B------:R-:W-:Y:S01]  /*36f0*/  SHF.R.S32.HI R9, RZ, 0x1f, R23 ;  /* 0x0000001fff097819 */ /* 0x000fe20000011417 */
[----:B------:R-:W-:Y:S01]  /*3700*/  UISETP.GE.U32.AND UP1, UPT, UR43, 0x5, UPT ;  /* 0x000000052b00788c */ /* 0x000fe2000bf26070 */
[----:B------:R-:W-:Y:S01]  /*3710*/  IMAD.SHL.U32 R3, R113, 0x100, RZ ;  /* 0x0000010071037824 */ /* 0x000fe200078e00ff */
[----:B------:R-:W-:Y:S01]  /*3720*/  ULDC UR7, c[0x0][0x288] ;  /* 0x0000a20000077ab9 */ /* 0x000fe20000000800 */
[C---:B------:R-:W-:Y:S01]  /*3730*/  LOP3.LUT R10, R103.reuse, 0x6, R98, 0xf8, !PT ;  /* 0x00000006670a7812 */ /* 0x040fe200078ef862 */
[----:B------:R-:W-:Y:S01]  /*3740*/  UISETP.GT.U32.AND UP0, UPT, UR42, 0x4, UPT ;  /* 0x000000042a00788c */ /* 0x000fe2000bf04070 */
[----:B------:R-:W-:Y:S01]  /*3750*/  ISETP.GE.AND P0, PT, R103, UR7, PT ;  /* 0x0000000767007c0c */ /* 0x000fe2000bf06270 */
[----:B------:R-:W-:Y:S01]  /*3760*/  ULDC.64 UR4, c[0x0][0x5d0] ;  /* 0x0001740000047ab9 */ /* 0x000fe20000000a00 */
[--C-:B------:R-:W-:Y:S01]  /*3770*/  SHF.R.S32.HI R11, RZ, 0x1f, R10.reuse ;  /* 0x0000001fff0b7819 */ /* 0x100fe2000001140a */
[----:B------:R-:W-:Y:S01]  /*3780*/  ULDC UR10, c[0x0][0x284] ;  /* 0x0000a100000a7ab9 */ /* 0x000fe20000000800 */
[----:B------:R-:W-:Y:S01]  /*3790*/  IMAD R0, R9, UR4, RZ ;  /* 0x0000000409007c24 */ /* 0x000fe2000f8e02ff */
[----:B------:R-:W-:Y:S01]  /*37a0*/  UISETP.LT.U32.AND UP0, UPT, UR43, 0x5, UP0 ;  /* 0x000000052b00788c */ /* 0x000fe20008701070 */
[----:B------:R-:W-:Y:S01]  /*37b0*/  ISETP.GE.OR P0, PT, R3, UR10, P0 ;  /* 0x0000000a03007c0c */ /* 0x000fe20008706670 */
[----:B------:R-:W-:Y:S01]  /*37c0*/  IMAD.WIDE.U32 R4, R23, UR4, R10 ;  /* 0x0000000417047c25 */ /* 0x000fe2000f8e000a */
[----:B------:R-:W-:Y:S01]  /*37d0*/  ULDC.64 UR8, c[0x0][0x5c8] ;  /* 0x0001720000087ab9 */ /* 0x000fe20000000a00 */
[----:B------:R-:W-:-:S02]  /*37e0*/  USEL UR6, URZ, 0x1, !UP0 ;  /* 0x000000013f067887 */ /* 0x000fc4000c000000 */
[----:B------:R-:W-:Y:S01]  /*37f0*/  IMAD R7, R23, UR5, R0 ;  /* 0x0000000517077c24 */ /* 0x000fe2000f8e0200 */
[----:B------:R-:W-:Y:S01]  /*3800*/  @UP1 UIMAD.WIDE.U32 UR4, UR42, -0x33333333, URZ ;  /* 0xcccccccd2a0418a5 */ /* 0x000fe2000f8e003f */
[----:B------:R-:W-:Y:S01]  /*3810*/  IMAD.WIDE R112, R113, 0x100, R88 ;  /* 0x0000010071707825 */ /* 0x000fe200078e0258 */
[----:B------:R-:W-:Y:S02]  /*3820*/  ULOP3.LUT UR36, UR36, UR6, URZ, 0x3c, !UPT ;  /* 0x0000000624247292 */ /* 0x000fe4000f8e3c3f */
[----:B------:R-:W-:Y:S01]  /*3830*/  @UP1 USHF.R.U32.HI UR4, URZ, 0x2, UR5 ;  /* 0x000000023f041899 */ /* 0x000fe20008011605 */
[----:B------:R-:W-:Y:S02]  /*3840*/  IMAD.IADD R5, R5, 0x1, R7 ;  /* 0x0000000105057824 */ /* 0x000fe400078e0207 */
[----:B------:R-:W-:Y:S01]  /*3850*/  IMAD R7, R113, UR8, RZ ;  /* 0x0000000871077c24 */ /* 0x000fe2000f8e02ff */
[----:B------:R-:W-:Y:S01]  /*3860*/  @UP1 ULOP3.LUT UR36, UR36, 0x1, UR4, 0x78, !UPT ;  /* 0x0000000124241892 */ /* 0x000fe2000f8e7804 */
[----:B------:R-:W-:-:S04]  /*3870*/  IMAD.WIDE.U32 R114, R112, UR8, R4 ;  /* 0x0000000870727c25 */ /* 0x000fc8000f8e0004 */
[----:B------:R-:W-:Y:S02]  /*3880*/  IMAD R7, R112, UR9, R7 ;  /* 0x0000000970077c24 */ /* 0x000fe4000f8e0207 */
[----:B------:R-:W-:Y:S01]  /*3890*/  IMAD.MOV.U32 R0, RZ, RZ, -0x1 ;  /* 0xffffffffff007424 */ /* 0x000fe200078e00ff */
[----:B------:R-:W-:Y:S06]  /*38a0*/  @P0 BRA `(.L_x_32) ;  /* 0x0000004800240947 */ /* 0x000fec0003800000 */
[----:B-----5:R-:W-:Y:S01]  /*38b0*/  FSETP.NEU.AND P1, PT, R91, RZ, PT ;  /* 0x000000ff5b00720b */ /* 0x020fe20003f2d000 */
[----:B------:R-:W-:Y:S01]  /*38c0*/  IMAD.IADD R4, R97, 0x1, -R103 ;  /* 0x0000000161047824 */ /* 0x000fe200078e0a67 */
[----:B------:R-:W-:Y:S01]  /*38d0*/  BSSY B0, `(.L_x_32) ;  /* 0x0000486000007945 */ /* 0x000fe20003800000 */
[----:B------:R-:W-:Y:S02]  /*38e0*/  IMAD.IADD R3, R102, 0x1, -R3 ;  /* 0x0000000166037824 */ /* 0x000fe400078e0a03 */
[----:B------:R-:W-:Y:S01]  /*38f0*/  IMAD.IADD R21, R115, 0x1, R7 ;  /* 0x0000000173157824 */ /* 0x000fe200078e0207 */
[----:B------:R-:W-:-:S04]  /*3900*/  ISETP.GT.AND P6, PT, R4, RZ, PT ;  /* 0x000000ff0400720c */ /* 0x000fc80003fc4270 */
[----:B------:R-:W-:-:S03]  /*3910*/  ISETP.GT.AND P0, PT, R3, RZ, P6 ;  /* 0x000000ff0300720c */ /* 0x000fc60003704270 */
[----:B------:R-:W-:Y:S10]  /*3920*/  @!P1 BRA `(.L_x_33) ;  /* 0x00000030008c9947 */ /* 0x000ff40003800000 */
[----:B------:R-:W0:Y:S01]  /*3930*/  LDC.64 R14, c[0x0][0x5b8] ;  /* 0x00016e00ff0e7b82 */ /* 0x000e220000000a00 */
[----:B------:R-:W-:-:S07]  /*3940*/  ULDC.64 UR4, c[0x0][0x5c0] ;  /* 0x0001700000047ab9 */ /* 0x000fce0000000a00 */
[----:B------:R-:W1:Y:S08]  /*3950*/  LDC.64 R108, c[0x0][0x5b0] ;  /* 0x00016c00ff6c7b82 */ /* 0x000e700000000a00 */
[----:B------:R-:W2:Y:S01]  /*3960*/  LDC.64 R12, c[0x0][0x5a8] ;  /* 0x00016a00ff0c7b82 */ /* 0x000ea20000000a00 */
[-C--:B0-----:R-:W-:Y:S02]  /*3970*/  IMAD R6, R9, R14.reuse, RZ ;  /* 0x0000000e09067224 */ /* 0x081fe400078e02ff */
[----:B------:R-:W-:-:S04]  /*3980*/  IMAD.WIDE.U32 R106, R23, R14, R10 ;  /* 0x0000000e176a7225 */ /* 0x000fc800078e000a */
[----:B------:R-:W-:Y:S02]  /*3990*/  IMAD R125, R23, R15, R6 ;  /* 0x0000000f177d7224 */ /* 0x000fe400078e0206 */
[-C--:B-1----:R-:W-:Y:S02]  /*39a0*/  IMAD R5, R113, R108.reuse, RZ ;  /* 0x0000006c71057224 */ /* 0x082fe400078e02ff */
[----:B------:R-:W-:Y:S02]  /*39b0*/  IMAD.IADD R105, R107, 0x1, R125 ;  /* 0x000000016b697824 */ /* 0x000fe400078e027d */
[----:B------:R-:W-:Y:S02]  /*39c0*/  IMAD.MOV.U32 R104, RZ, RZ, R106 ;  /* 0x000000ffff687224 */ /* 0x000fe400078e006a */
[C---:B------:R-:W-:Y:S02]  /*39d0*/  IMAD R103, R112.reuse, R109, R5 ;  /* 0x0000006d70677224 */ /* 0x040fe400078e0205 */
[----:B------:R-:W-:-:S04]  /*39e0*/  IMAD.WIDE.U32 R6, R112, R108, R104 ;  /* 0x0000006c70067225 */ /* 0x000fc800078e0068 */
[----:B------:R-:W-:Y:S01]  /*39f0*/  IMAD.IADD R5, R7, 0x1, R103 ;  /* 0x0000000107057824 */ /* 0x000fe200078e0267 */
[----:B--2---:R-:W-:-:S04]  /*3a00*/  LEA R8, P1, R6, R12, 0x2 ;  /* 0x0000000c06087211 */ /* 0x004fc800078210ff */
[----:B------:R-:W-:-:S05]  /*3a10*/  LEA.HI.X R9, R6, R13, R5, 0x2, P1 ;  /* 0x0000000d06097211 */ /* 0x000fca00008f1405 */
[----:B------:R-:W2:Y:S01]  /*3a20*/  @P0 LDG.E.LTC128B R5, desc[UR40][R8.64] ;  /* 0x0000002808050981 */ /* 0x000ea2000c1e1920 */
[----:B------:R-:W-:Y:S01]  /*3a30*/  LEA R20, P1, R114, UR4, 0x2 ;  /* 0x0000000472147c11 */ /* 0x000fe2000f8210ff */
[-C--:B------:R-:W-:Y:S01]  /*3a40*/  IMAD.WIDE.U32 R6, R112, R108.reuse, R10 ;  /* 0x0000006c70067225 */ /* 0x080fe200078e000a */
[----:B------:R-:W-:Y:S01]  /*3a50*/  ISETP.GT.AND P4, PT, R4, 0x1, PT ;  /* 0x000000010400780c */ /* 0x000fe20003f84270 */
[----:B------:R-:W-:Y:S01]  /*3a60*/  BSSY B1, `(.L_x_34) ;  /* 0x0000013000017945 */ /* 0x000fe20003800000 */
[----:B------:R-:W-:Y:S01]  /*3a70*/  LEA.HI.X R21, R114, UR5, R21, 0x2, P1 ;  /* 0x0000000572157c11 */ /* 0x000fe200088f1415 */
[----:B------:R-:W-:Y:S01]  /*3a80*/  IMAD.IADD R7, R103, 0x1, R7 ;  /* 0x0000000167077824 */ /* 0x000fe200078e0207 */
[----:B------:R-:W-:Y:S01]  /*3a90*/  ISETP.GT.AND P1, PT, R3, RZ, P4 ;  /* 0x000000ff0300720c */ /* 0x000fe20002724270 */
[C---:B------:R-:W-:Y:S01]  /*3aa0*/  IMAD.SHL.U32 R114, R108.reuse, 0x8, RZ ;  /* 0x000000086c727824 */ /* 0x040fe200078e00ff */
[----:B------:R-:W-:Y:S02]  /*3ab0*/  SHF.L.U64.HI R115, R108, 0x3, R109 ;  /* 0x000000036c737819 */ /* 0x000fe4000001026d */
[----:B------:R-:W-:Y:S01]  /*3ac0*/  P2R R119, PR, RZ, 0x10 ;  /* 0x00000010ff777803 */ /* 0x000fe20000000000 */
[----:B------:R-:W-:Y:S01]  /*3ad0*/  IMAD.WIDE.U32 R116, R112, R108, R114 ;  /* 0x0000006c70747225 */ /* 0x000fe200078e0072 */
[----:B--2---:R-:W-:-:S05]  /*3ae0*/  LOP3.LUT R110, R5, 0xffffe000, RZ, 0xc0, !PT ;  /* 0xffffe000056e7812 */ /* 0x004fca00078ec0ff */
[----:B------:R-:W-:Y:S01]  /*3af0*/  FMUL R15, R110, R91 ;  /* 0x0000005b6e0f7220 */ /* 0x000fe20000400000 */
[----:B------:R-:W-:-:S04]  /*3b00*/  IMAD.WIDE.U32 R110, R23, R14, R6 ;  /* 0x0000000e176e7225 */ /* 0x000fc800078e0006 */
[----:B------:R-:W-:Y:S01]  /*3b10*/  FFMA R15, R56, R90, R15 ;  /* 0x0000005a380f7223 */ /* 0x000fe2000000000f */
[----:B------:R-:W-:Y:S01]  /*3b20*/  IMAD.IADD R7, R125, 0x1, R111 ;  /* 0x000000017d077824 */ /* 0x000fe200078e026f */
[----:B------:R-:W-:-:S03]  /*3b30*/  LEA R6, P2, R110, R12, 0x2 ;  /* 0x0000000c6e067211 */ /* 0x000fc600078410ff */
[----:B------:R-:W-:Y:S02]  /*3b40*/  F2FP.TF32.F32.PACK_B R15, R15 ;  /* 0x0000000fff0f723e */ /* 0x000fe400024050ff */
[----:B------:R-:W-:-:S03]  /*3b50*/  LEA.HI.X R7, R110, R13, R7, 0x2, P2 ;  /* 0x0000000d6e077211 */ /* 0x000fc600010f1407 */
[----:B------:R0:W-:Y:S01]  /*3b60*/  @P0 STG.E desc[UR40][R20.64], R15 ;  /* 0x0000000f14000986 */ /* 0x0001e2000c101928 */
[----:B------:R-:W-:Y:S05]  /*3b70*/  @!P1 BRA `(.L_x_35) ;  /* 0x0000000000049947 */ /* 0x000fea0003800000 */
[----:B------:R1:W5:Y:S02]  /*3b80*/  LDG.E.LTC128B R5, desc[UR40][R6.64+0x4] ;  /* 0x0000042806057981 */ /* 0x000364000c1e1920 */
.L_x_35:
[----:B------:R-:W-:Y:S05]  /*3b90*/  BSYNC B1 ;  /* 0x0000000000017941 */ /* 0x000fea0003800000 */
.L_x_34:
[----:B-----5:R-:W-:Y:S01]  /*3ba0*/  LOP3.LUT R8, R5, 0xffffe000, RZ, 0xc0, !PT ;  /* 0xffffe00005087812 */ /* 0x020fe200078ec0ff */
[----:B0-----:R-:W-:Y:S01]  /*3bb0*/  IMAD.IADD R15, R103, 0x1, R117 ;  /* 0x00000001670f7824 */ /* 0x001fe200078e0275 */
[----:B------:R-:W-:Y:S01]  /*3bc0*/  IADD3 R9, P2, R106, R116, RZ ;  /* 0x000000746a097210 */ /* 0x000fe20007f5e0ff */
[----:B------:R-:W-:Y:S01]  /*3bd0*/  IMAD.MOV.U32 R103, RZ, RZ, R5 ;  /* 0x000000ffff677224 */ /* 0x000fe200078e0005 */
[----:B------:R-:W-:Y:S01]  /*3be0*/  ISETP.GT.AND P0, PT, R3, 0x8, P6 ;  /* 0x000000080300780c */ /* 0x000fe20003704270 */
[----:B------:R-:W-:Y:S02]  /*3bf0*/  FMUL R8, R8, R91 ;  /* 0x0000005b08087220 */ /* 0x000fe40000400000 */
[----:B------:R-:W-:Y:S02]  /*3c00*/  IMAD.X R56, R15, 0x1, R105, P2 ;  /* 0x000000010f387824 */ /* 0x000fe400010e0669 */
[----:B------:R-:W-:Y:S01]  /*3c10*/  FFMA R57, R57, R90, R8 ;  /* 0x0000005a39397223 */ /* 0x000fe20000000008 */
[----:B------:R-:W-:-:S04]  /*3c20*/  LEA R8, P2, R9, R12, 0x2 ;  /* 0x0000000c09087211 */ /* 0x000fc800078410ff */
[----:B------:R-:W-:Y:S02]  /*3c30*/  F2FP.TF32.F32.PACK_B R57, R57 ;  /* 0x00000039ff39723e */ /* 0x000fe400024050ff */
[----:B------:R-:W-:-:S03]  /*3c40*/  LEA.HI.X R9, R9, R13, R56, 0x2, P2 ;  /* 0x0000000d09097211 */ /* 0x000fc600010f1438 */
[----:B------:R0:W-:Y:S04]  /*3c50*/  @P1 STG.E desc[UR40][R20.64+0x4], R57 ;  /* 0x0000043914001986 */ /* 0x0001e8000c101928 */
[----:B------:R-:W2:Y:S01]  /*3c60*/  @P0 LDG.E.LTC128B R103, desc[UR40][R8.64] ;  /* 0x0000002808670981 */ /* 0x000ea2000c1e1920 */
[----:B------:R-:W-:Y:S01]  /*3c70*/  IADD3 R116, P1, R10, R116, RZ ;  /* 0x000000740a747210 */ /* 0x000fe20007f3e0ff */
[C---:B------:R-:W-:Y:S01]  /*3c80*/  IMAD.SHL.U32 R121, R92.reuse, 0x4, RZ ;  /* 0x000000045c797824 */ /* 0x040fe200078e00ff */
[----:B------:R-:W-:Y:S01]  /*3c90*/  SHF.L.U64.HI R123, R92, 0x2, R95 ;  /* 0x000000025c7b7819 */ /* 0x000fe2000001025f */
[----:B------:R-:W-:Y:S02]  /*3ca0*/  BSSY B1, `(.L_x_36) ;  /* 0x0000010000017945 */ /* 0x000fe40003800000 */
[----:B------:R-:W-:Y:S01]  /*3cb0*/  IMAD.X R117, R11, 0x1, R15, P1 ;  /* 0x000000010b757824 */ /* 0x000fe200008e060f */
[----:B------:R-:W-:-:S02]  /*3cc0*/  IADD3 R110, P2, R121, R20, RZ ;  /* 0x00000014796e7210 */ /* 0x000fc40007f5e0ff */
[----:B------:R-:W-:Y:S01]  /*3cd0*/  ISETP.GT.AND P1, PT, R3, 0x8, P4 ;  /* 0x000000080300780c */ /* 0x000fe20002724270 */
[----:B------:R-:W-:-:S04]  /*3ce0*/  IMAD.WIDE.U32 R116, R23, R14, R116 ;  /* 0x0000000e17747225 */ /* 0x000fc800078e0074 */
[----:B------:R-:W-:Y:S01]  /*3cf0*/  IMAD.X R111, R123, 0x1, R21, P2 ;  /* 0x000000017b6f7824 */ /* 0x000fe200010e0615 */
[----:B--2---:R-:W-:-:S05]  /*3d00*/  LOP3.LUT R56, R103, 0xffffe000, RZ, 0xc0, !PT ;  /* 0xffffe00067387812 */ /* 0x004fca00078ec0ff */
[----:B------:R-:W-:Y:S01]  /*3d10*/  FMUL R5, R56, R91 ;  /* 0x0000005b38057220 */ /* 0x000fe20000400000 */
[----:B------:R-:W-:-:S03]  /*3d20*/  LEA R56, P3, R116, R12, 0x2 ;  /* 0x0000000c74387211 */ /* 0x000fc600078610ff */
[----:B------:R-:W-:Y:S01]  /*3d30*/  FFMA R15, R58, R90, R5 ;  /* 0x0000005a3a0f7223 */ /* 0x000fe20000000005 */
[----:B------:R-:W-:-:S04]  /*3d40*/  IMAD.IADD R5, R125, 0x1, R117 ;  /* 0x000000017d057824 */ /* 0x000fc800078e0275 */
[----:B------:R-:W-:Y:S02]  /*3d50*/  F2FP.TF32.F32.PACK_B R15, R15 ;  /* 0x0000000fff0f723e */ /* 0x000fe400024050ff */
[----:B0-----:R-:W-:-:S03]  /*3d60*/  LEA.HI.X R57, R116, R13, R5, 0x2, P3 ;  /* 0x0000000d74397211 */ /* 0x001fc600018f1405 */
[----:B------:R0:W-:Y:S01]  /*3d70*/  @P0 STG.E desc[UR40][R110.64], R15 ;  /* 0x0000000f6e000986 */ /* 0x0001e2000c101928 */
[----:B------:R-:W-:Y:S05]  /*3d80*/  @!P1 BRA `(.L_x_37) ;  /* 0x0000000000049947 */ /* 0x000fea0003800000 */
[----:B------:R2:W5:Y:S02]  /*3d90*/  LDG.E.LTC128B R103, desc[UR40][R56.64+0x4] ;  /* 0x0000042838677981 */ /* 0x000564000c1e1920 */
.L_x_37:
[----:B------:R-:W-:Y:S05]  /*3da0*/  BSYNC B1 ;  /* 0x0000000000017941 */ /* 0x000fea0003800000 */
.L_x_36:
[----:B-----5:R-:W-:Y:S01]  /*3db0*/  LOP3.LUT R8, R103, 0xffffe000, RZ, 0xc0, !PT ;  /* 0xffffe00067087812 */ /* 0x020fe200078ec0ff */
[----:B------:R-:W-:Y:S01]  /*3dc0*/  BSSY B1, `(.L_x_38) ;  /* 0x000000b000017945 */ /* 0x000fe20003800000 */
[----:B------:R-:W-:Y:S01]  /*3dd0*/  ISETP.GT.AND P4, PT, R4, 0x8, PT ;  /* 0x000000080400780c */ /* 0x000fe20003f84270 */
[----:B0-----:R-:W-:Y:S02]  /*3de0*/  IMAD.SHL.U32 R15, R93, 0x4, RZ ;  /* 0x000000045d0f7824 */ /* 0x001fe400078e00ff */
[----:B------:R-:W-:Y:S01]  /*3df0*/  FMUL R8, R8, R91 ;  /* 0x0000005b08087220 */ /* 0x000fe20000400000 */
[----:B------:R-:W-:Y:S02]  /*3e00*/  ISETP.GT.AND P0, PT, R3, RZ, P4 ;  /* 0x000000ff0300720c */ /* 0x000fe40002704270 */
[----:B------:R-:W-:Y:S01]  /*3e10*/  P2R R116, PR, RZ, 0x10 ;  /* 0x00000010ff747803 */ /* 0x000fe20000000000 */
[----:B------:R-:W-:-:S05]  /*3e20*/  FFMA R59, R59, R90, R8 ;  /* 0x0000005a3b3b7223 */ /* 0x000fca0000000008 */
[----:B------:R-:W-:-:S05]  /*3e30*/  F2FP.TF32.F32.PACK_B R59, R59 ;  /* 0x0000003bff3b723e */ /* 0x000fca00024050ff */
[----:B------:R0:W-:Y:S01]  /*3e40*/  @P1 STG.E desc[UR40][R110.64+0x4], R59 ;  /* 0x0000043b6e001986 */ /* 0x0001e2000c101928 */
[----:B------:R-:W-:Y:S05]  /*3e50*/  @!P0 BRA `(.L_x_39) ;  /* 0x0000000000048947 */ /* 0x000fea0003800000 */
[----:B------:R3:W5:Y:S02]  /*3e60*/  LDG.E.LTC128B R103, desc[UR40][R6.64+0x20] ;  /* 0x0000202806677981 */ /* 0x000764000c1e1920 */
.L_x_39:
[----:B------:R-:W-:Y:S05]  /*3e70*/  BSYNC B1 ;  /* 0x0000000000017941 */ /* 0x000fea0003800000 */
.L_x_38:
[----:B-----5:R-:W-:Y:S01]  /*3e80*/  LOP3.LUT R58, R103, 0xffffe000, RZ, 0xc0, !PT ;  /* 0xffffe000673a7812 */ /* 0x020fe200078ec0ff */
[----:B------:R-:W-:Y:S01]  /*3e90*/  BSSY B1, `(.L_x_40) ;  /* 0x000000d000017945 */ /* 0x000fe20003800000 */
[----:B------:R-:W-:Y:S02]  /*3ea0*/  SHF.L.U64.HI R5, R93, 0x2, R94 ;  /* 0x000000025d057819 */ /* 0x000fe4000001025e */
[----:B------:R-:W-:Y:S01]  /*3eb0*/  IADD3 R8, P1, P2, R15, R20, R121 ;  /* 0x000000140f087210 */ /* 0x000fe20007a3e079 */
[----:B0-----:R-:W-:Y:S01]  /*3ec0*/  FMUL R59, R58, R91 ;  /* 0x0000005b3a3b7220 */ /* 0x001fe20000400000 */
[----:B------:R-:W-:Y:S02]  /*3ed0*/  ISETP.GT.AND P3, PT, R4, 0x9, PT ;  /* 0x000000090400780c */ /* 0x000fe40003f64270 */
[----:B------:R-:W-:Y:S01]  /*3ee0*/  IADD3.X R9, R5, R21, R123, P1, P2 ;  /* 0x0000001505097210 */ /* 0x000fe20000fe447b */
[----:B------:R-:W-:Y:S01]  /*3ef0*/  FFMA R59, R60, R90, R59 ;  /* 0x0000005a3c3b7223 */ /* 0x000fe2000000003b */
[----:B------:R-:W-:-:S02]  /*3f00*/  ISETP.GT.AND P1, PT, R3, RZ, P3 ;  /* 0x000000ff0300720c */ /* 0x000fc40001f24270 */
[----:B------:R-:W-:Y:S02]  /*3f10*/  P2R R117, PR, RZ, 0x8 ;  /* 0x00000008ff757803 */ /* 0x000fe40000000000 */
[----:B------:R-:W-:-:S05]  /*3f20*/  F2FP.TF32.F32.PACK_B R59, R59 ;  /* 0x0000003bff3b723e */ /* 0x000fca00024050ff */
[----:B------:R0:W-:Y:S04]  /*3f30*/  @P0 STG.E desc[UR40][R20.64+0x20], R59 ;  /* 0x0000203b14000986 */ /* 0x0001e8000c101928 */
[----:B------:R-:W-:Y:S05]  /*3f40*/  @!P1 BRA `(.L_x_41) ;  /* 0x0000000000049947 */ /* 0x000fea0003800000 */
[----:B------:R4:W5:Y:S02]  /*3f50*/  LDG.E.LTC128B R103, desc[UR40][R6.64+0x24] ;  /* 0x0000242806677981 */ /* 0x000964000c1e1920 */
.L_x_41:
[----:B------:R-:W-:Y:S05]  /*3f60*/  BSYNC B1 ;  /* 0x0000000000017941 */ /* 0x000fea0003800000 */
.L_x_40:
[----:B-----5:R-:W-:Y:S01]  /*3f70*/  LOP3.LUT R58, R103, 0xffffe000, RZ, 0xc0, !PT ;  /* 0xffffe000673a7812 */ /* 0x020fe200078ec0ff */
[----:B------:R-:W-:Y:S01]  /*3f80*/  BSSY B1, `(.L_x_42) ;  /* 0x0000008000017945 */ /* 0x000fe20003800000 */
[----:B------:R-:W-:-:S03]  /*3f90*/  ISETP.GT.AND P0, PT, R3, 0x8, P4 ;  /* 0x000000080300780c */ /* 0x000fc60002704270 */
[----:B------:R-:W-:-:S04]  /*3fa0*/  FMUL R58, R58, R91 ;  /* 0x0000005b3a3a7220 */ /* 0x000fc80000400000 */
[----:B------:R-:W-:-:S05]  /*3fb0*/  FFMA R61, R61, R90, R58 ;  /* 0x0000005a3d3d7223 */ /* 0x000fca000000003a */
[----:B------:R-:W-:-:S05]  /*3fc0*/  F2FP.TF32.F32.PACK_B R61, R61 ;  /* 0x0000003dff3d723e */ /* 0x000fca00024050ff */
[----:B------:R0:W-:Y:S01]  /*3fd0*/  @P1 STG.E desc[UR40][R20.64+0x24], R61 ;  /* 0x0000243d14001986 */ /* 0x0001e2000c101928 */
[----:B------:R-:W-:Y:S05]  /*3fe0*/  @!P0 BRA `(.L_x_43) ;  /* 0x0000000000048947 */ /* 0x000fea0003800000 */
[----:B------:R0:W5:Y:S02]  /*3ff0*/  LDG.E.LTC128B R103, desc[UR40][R56.64+0x20] ;  /* 0x0000202838677981 */ /* 0x000164000c1e1920 */
.L_x_43:
[----:B------:R-:W-:Y:S05]  /*4000*/  BSYNC B1 ;  /* 0x0000000000017941 */ /* 0x000fea0003800000 */
.L_x_42:
[----:B-----5:R-:W-:Y:S01]  /*4010*/  LOP3.LUT R58, R103, 0xffffe000, RZ, 0xc0, !PT ;  /* 0xffffe000673a7812 */ /* 0x020fe200078ec0ff */
[----:B------:R-:W-:Y:S01]  /*4020*/  BSSY B1, `(.L_x_44) ;  /* 0x0000008000017945 */ /* 0x000fe20003800000 */
[----:B------:R-:W-:-:S03]  /*4030*/  ISETP.GT.AND P1, PT, R3, 0x8, P3 ;  /* 0x000000080300780c */ /* 0x000fc60001f24270 */
[----:B0-----:R-:W-:-:S04]  /*4040*/  FMUL R59, R58, R91 ;  /* 0x0000005b3a3b7220 */ /* 0x001fc80000400000 */
[----:B------:R-:W-:-:S05]  /*4050*/  FFMA R59, R62, R90, R59 ;  /* 0x0000005a3e3b7223 */ /* 0x000fca000000003b */
[----:B------:R-:W-:-:S05]  /*4060*/  F2FP.TF32.F32.PACK_B R59, R59 ;  /* 0x0000003bff3b723e */ /* 0x000fca00024050ff */
[----:B------:R0:W-:Y:S01]  /*4070*/  @P0 STG.E desc[UR40][R110.64+0x20], R59 ;  /* 0x0000203b6e000986 */ /* 0x0001e2000c101928 */
[----:B------:R-:W-:Y:S05]  /*4080*/  @!P1 BRA `(.L_x_45) ;  /* 0x0000000000049947 */ /* 0x000fea0003800000 */
[----:B------:R0:W5:Y:S02]  /*4090*/  LDG.E.LTC128B R103, desc[UR40][R56.64+0x24] ;  /* 0x0000242838677981 */ /* 0x000164000c1e1920 */
.L_x_45:
[----:B------:R-:W-:Y:S05]  /*40a0*/  BSYNC B1 ;  /* 0x0000000000017941 */ /* 0x000fea0003800000 */
.L_x_44:
[----:B-----5:R-:W-:Y:S01]  /*40b0*/  LOP3.LUT R58, R103, 0xffffe000, RZ, 0xc0, !PT ;  /* 0xffffe000673a7812 */ /* 0x020fe200078ec0ff */
[----:B------:R-:W-:Y:S01]  /*40c0*/  BSSY B1, `(.L_x_46) ;  /* 0x000000c000017945 */ /* 0x000fe20003800000 */
[----:B------:R-:W-:Y:S02]  /*40d0*/  IADD3 R121, P0, R112, 0x80, RZ ;  /* 0x0000008070797810 */ /* 0x000fe40007f1e0ff */
[----:B------:R-:W-:Y:S01]  /*40e0*/  ISETP.GT.AND P2, PT, R4, 0x10, PT ;  /* 0x000000100400780c */ /* 0x000fe20003f44270 */
[----:B------:R-:W-:Y:S02]  /*40f0*/  FMUL R58, R58, R91 ;  /* 0x0000005b3a3a7220 */ /* 0x000fe40000400000 */
[----:B------:R-:W-:Y:S01]  /*4100*/  IMAD.X R113, RZ, RZ, R113, P0 ;  /* 0x000000ffff717224 */ /* 0x000fe200000e0671 */
[----:B------:R-:W-:Y:S01]  /*4110*/  ISETP.GT.AND P0, PT, R3, RZ, P2 ;  /* 0x000000ff0300720c */ /* 0x000fe20001704270 */
[----:B------:R-:W-:Y:S01]  /*4120*/  FFMA R63, R63, R90, R58 ;  /* 0x0000005a3f3f7223 */ /* 0x000fe2000000003a */
[----:B------:R-:W-:-:S04]  /*4130*/  P2R R112, PR, RZ, 0x4 ;  /* 0x00000004ff707803 */ /* 0x000fc80000000000 */
[----:B------:R-:W-:-:S05]  /*4140*/  F2FP.TF32.F32.PACK_B R63, R63 ;  /* 0x0000003fff3f723e */ /* 0x000fca00024050ff */
[----:B------:R0:W-:Y:S02]  /*4150*/  @P1 STG.E desc[UR40][R110.64+0x24], R63 ;  /* 0x0000243f6e001986 */ /* 0x0001e4000c101928 */
[----:B------:R-:W-:Y:S05]  /*4160*/  @!P0 BRA `(.L_x_47) ;  /* 0x0000000000048947 */ /* 0x000fea0003800000 */
[----:B------:R0:W5:Y:S02]  /*4170*/  LDG.E.LTC128B R103, desc[UR40][R6.64+0x40] ;  /* 0x0000402806677981 */ /* 0x000164000c1e1920 */
.L_x_47:
[----:B------:R-:W-:Y:S05]  /*4180*/  BSYNC B1 ;  /* 0x0000000000017941 */ /* 0x000fea0003800000 */
.L_x_46:
[----:B-----5:R-:W-:Y:S01]  /*4190*/  LOP3.LUT R58, R103, 0xffffe000, RZ, 0xc0, !PT ;  /* 0xffffe000673a7812 */ /* 0x020fe200078ec0ff */
[-C--:B------:R-:W-:Y:S01]  /*41a0*/  IMAD R60, R113, R108.reuse, RZ ;  /* 0x0000006c713c7224 */ /* 0x080fe200078e02ff */
[----:B------:R-:W-:Y:S01]  /*41b0*/  ISETP.GT.AND P1, PT, R4, 0x11, PT ;  /* 0x000000110400780c */ /* 0x000fe20003f24270 */
[----:B------:R-:W-:Y:S02]  /*41c0*/  BSSY B1, `(.L_x_48) ;  /* 0x0000020000017945 */ /* 0x000fe40003800000 */
[----:B0-----:R-:W-:Y:S01]  /*41d0*/  FMUL R59, R58, R91 ;  /* 0x0000005b3a3b7220 */ /* 0x001fe20000400000 */
[C---:B------:R-:W-:Y:S02]  /*41e0*/  IMAD R107, R121.reuse, R109, R60 ;  /* 0x0000006d796b7224 */ /* 0x040fe400078e023c */
[----:B------:R-:W-:-:S04]  /*41f0*/  IMAD.WIDE.U32 R60, R121, R108, R10 ;  /* 0x0000006c793c7225 */ /* 0x000fc800078e000a */
[----:B------:R-:W-:Y:S01]  /*4200*/  FFMA R113, R64, R90, R59 ;  /* 0x0000005a40717223 */ /* 0x000fe2000000003b */
[----:B------:R-:W-:-:S04]  /*4210*/  IMAD.IADD R61, R107, 0x1, R61 ;  /* 0x000000016b3d7824 */ /* 0x000fc800078e023d */
[----:B------:R-:W-:Y:S01]  /*4220*/  F2FP.TF32.F32.PACK_B R113, R113 ;  /* 0x00000071ff71723e */ /* 0x000fe200024050ff */
[----:B------:R-:W-:-:S04]  /*4230*/  IMAD.WIDE.U32 R58, R121, R108, R104 ;  /* 0x0000006c793a7225 */ /* 0x000fc800078e0068 */
[----:B------:R0:W-:Y:S01]  /*4240*/  @P0 STG.E desc[UR40][R20.64+0x40], R113 ;  /* 0x0000407114000986 */ /* 0x0001e2000c101928 */
[----:B------:R-:W-:Y:S01]  /*4250*/  IMAD.WIDE.U32 R62, R23, R14, R60 ;  /* 0x0000000e173e7225 */ /* 0x000fe200078e003c */
[----:B------:R-:W-:-:S03]  /*4260*/  LEA R60, P0, R58, R12, 0x2 ;  /* 0x0000000c3a3c7211 */ /* 0x000fc600078010ff */
[----:B------:R-:W-:Y:S02]  /*4270*/  IMAD.IADD R59, R59, 0x1, R107 ;  /* 0x000000013b3b7824 */ /* 0x000fe400078e026b */
[----:B------:R-:W-:-:S03]  /*4280*/  IMAD.WIDE.U32 R108, R121, R108, R114 ;  /* 0x0000006c796c7225 */ /* 0x000fc600078e0072 */
[----:B------:R-:W-:Y:S01]  /*4290*/  LEA.HI.X R61, R58, R13, R59, 0x2, P0 ;  /* 0x0000000d3a3d7211 */ /* 0x000fe200000f143b */
[----:B------:R-:W-:Y:S01]  /*42a0*/  IMAD.IADD R59, R125, 0x1, R63 ;  /* 0x000000017d3b7824 */ /* 0x000fe200078e023f */
[----:B------:R-:W-:Y:S01]  /*42b0*/  LEA R58, P0, R62, R12, 0x2 ;  /* 0x0000000c3e3a7211 */ /* 0x000fe200078010ff */
[----:B------:R-:W-:-:S03]  /*42c0*/  IMAD.IADD R107, R107, 0x1, R109 ;  /* 0x000000016b6b7824 */ /* 0x000fc600078e026d */
[----:B------:R-:W-:Y:S02]  /*42d0*/  LEA.HI.X R59, R62, R13, R59, 0x2, P0 ;  /* 0x0000000d3e3b7211 */ /* 0x000fe400000f143b */
[----:B------:R-:W-:-:S05]  /*42e0*/  IADD3 R106, P0, R106, R108, RZ ;  /* 0x0000006c6a6a7210 */ /* 0x000fca0007f1e0ff */
[----:B------:R-:W-:Y:S01]  /*42f0*/  IMAD.X R104, R107, 0x1, R105, P0 ;  /* 0x000000016b687824 */ /* 0x000fe200000e0669 */
[----:B------:R-:W-:-:S05]  /*4300*/  IADD3 R62, P0, R10, R108, RZ ;  /* 0x0000006c0a3e7210 */ /* 0x000fca0007f1e0ff */
[----:B------:R-:W-:Y:S01]  /*4310*/  IMAD.X R63, R11, 0x1, R107, P0 ;  /* 0x000000010b3f7824 */ /* 0x000fe200000e066b */
[----:B------:R-:W-:Y:S01]  /*4320*/  LEA R10, P0, R106, R12, 0x2 ;  /* 0x0000000c6a0a7211 */ /* 0x000fe200078010ff */
[----:B------:R-:W-:-:S03]  /*4330*/  IMAD.WIDE.U32 R62, R23, R14, R62 ;  /* 0x0000000e173e7225 */ /* 0x000fc600078e003e */
[----:B------:R-:W-:Y:S02]  /*4340*/  LEA.HI.X R11, R106, R13, R104, 0x2, P0 ;  /* 0x0000000d6a0b7211 */ /* 0x000fe400000f1468 */
[----:B------:R-:W-:Y:S01]  /*4350*/  P2R R104, PR, RZ, 0x2 ;  /* 0x00000002ff687803 */ /* 0x000fe20000000000 */
[----:B------:R-:W-:Y:S01]  /*4360*/  IMAD.IADD R14, R125, 0x1, R63 ;  /* 0x000000017d0e7824 */ /* 0x000fe200078e023f */
[----:B------:R-:W-:-:S04]  /*4370*/  LEA R12, P0, R62, R12, 0x2 ;  /* 0x0000000c3e0c7211 */ /* 0x000fc800078010ff */
[----:B------:R-:W-:Y:S02]  /*4380*/  LEA.HI.X R13, R62, R13, R14, 0x2, P0 ;  /* 0x0000000d3e0d7211 */ /* 0x000fe400000f140e */
[----:B------:R-:W-:-:S13]  /*4390*/  ISETP.GT.AND P0, PT, R3, RZ, P1 ;  /* 0x000000ff0300720c */ /* 0x000fda0000f04270 */
[----:B0-----:R-:W-:Y:S05]  /*43a0*/  @!P0 BRA `(.L_x_49) ;  /* 0x0000000000048947 */ /* 0x001fea0003800000 */
[----:B------:R0:W5:Y:S02]  /*43b0*/  LDG.E.LTC128B R103, desc[UR40][R6.64+0x44] ;  /* 0x0000442806677981 */ /* 0x000164000c1e1920 */
.L_x_49:
[----:B------:R-:W-:Y:S05]  /*43c0*/  BSYNC B1 ;  /* 0x0000000000017941 */ /* 0x000fea0003800000 */
.L_x_48:
[----:B-----5:R-:W-:Y:S01]  /*43d0*/  LOP3.LUT R14, R103, 0xffffe000, RZ, 0xc0, !PT ;  /* 0xffffe000670e7812 */ /* 0x020fe200078ec0ff */
[----:B------:R-:W-:Y:S04]  /*43e0*/  BSSY B1, `(.L_x_50) ;  /* 0x0000008000017945 */ /* 0x000fe80003800000 */
[----:B------:R-:W-:-:S04]  /*43f0*/  FMUL R14, R14, R91 ;  /* 0x0000005b0e0e7220 */ /* 0x000fc80000400000 */
[----:B------:R-:W-:-:S05]  /*4400*/  FFMA R65, R65, R90, R14 ;  /* 0x0000005a41417223 */ /* 0x000fca000000000e */
[----:B------:R-:W-:-:S05]  /*4410*/  F2FP.TF32.F32.PACK_B R65, R65 ;  /* 0x00000041ff41723e */ /* 0x000fca00024050ff */
[----:B------:R0:W-:Y:S01]  /*4420*/  @P0 STG.E desc[UR40][R20.64+0x44], R65 ;  /* 0x0000444114000986 */ /* 0x0001e2000c101928 */
[----:B------:R-:W-:-:S13]  /*4430*/  ISETP.GT.AND P0, PT, R3, 0x8, P2 ;  /* 0x000000080300780c */ /* 0x000fda0001704270 */
[----:B0-----:R-:W-:Y:S05]  /*4440*/  @!P0 BRA `(.L_x_51) ;  /* 0x0000000000048947 */ /* 0x001fea0003800000 */
[----:B------:R0:W5:Y:S02]  /*4450*/  LDG.E.LTC128B R103, desc[UR40][R56.64+0x40] ;  /* 0x0000402838677981 */ /* 0x000164000c1e1920 */
.L_x_51:
[----:B------:R-:W-:Y:S05]  /*4460*/  BSYNC B1 ;  /* 0x0000000000017941 */ /* 0x000fea0003800000 */
.L_x_50:
        /* <DEDUP_REMOVED lines=9> */
.L_x_53:
[----:B------:R-:W-:Y:S05]  /*4500*/  BSYNC B1 ;  /* 0x0000000000017941 */ /* 0x000fea0003800000 */
.L_x_52:
[----:B-----5:R-:W-:Y:S01]  /*4510*/  LOP3.LUT R14, R103, 0xffffe000, RZ, 0xc0, !PT ;  /* 0xffffe000670e7812 */ /* 0x020fe200078ec0ff */
[----:B------:R-:W-:Y:S01]  /*4520*/  BSSY B1, `(.L_x_54) ;  /* 0x000000a000017945 */ /* 0x000fe20003800000 */
[----:B------:R-:W-:-:S03]  /*4530*/  ISETP.GT.AND P2, PT, R4, 0x18, PT ;  /* 0x000000180400780c */ /* 0x000fc60003f44270 */
[----:B------:R-:W-:Y:S01]  /*4540*/  FMUL R14, R14, R91 ;  /* 0x0000005b0e0e7220 */ /* 0x000fe20000400000 */
[----:B------:R-:W-:-:S03]  /*4550*/  P2R R66, PR, RZ, 0x4 ;  /* 0x00000004ff427803 */ /* 0x000fc60000000000 */
[----:B------:R-:W-:-:S05]  /*4560*/  FFMA R67, R67, R90, R14 ;  /* 0x0000005a43437223 */ /* 0x000fca000000000e */
[----:B------:R-:W-:-:S05]  /*4570*/  F2FP.TF32.F32.PACK_B R67, R67 ;  /* 0x00000043ff43723e */ /* 0x000fca00024050ff */
[----:B------:R0:W-:Y:S01]  /*4580*/  @P0 STG.E desc[UR40][R110.64+0x44], R67 ;  /* 0x000044436e000986 */ /* 0x0001e2000c101928 */
[----:B------:R-:W-:-:S13]  /*4590*/  ISETP.GT.AND P0, PT, R3, RZ, P2 ;  /* 0x000000ff0300720c */ /* 0x000fda0001704270 */
[----:B0-----:R-:W-:Y:S05]  /*45a0*/  @!P0 BRA `(.L_x_55) ;  /* 0x0000000000048947 */ /* 0x001fea0003800000 */
[----:B------:R0:W5:Y:S02]  /*45b0*/  LDG.E.LTC128B R103, desc[UR40][R6.64+0x60] ;  /* 0x0000602806677981 */ /* 0x000164000c1e1920 */
.L_x_55:
[----:B------:R-:W-:Y:S05]  /*45c0*/  BSYNC B1 ;  /* 0x0000000000017941 */ /* 0x000fea0003800000 */
.L_x_54:
        /* <DEDUP_REMOVED lines=11> */
.L_x_57:
[----:B------:R-:W-:Y:S05]  /*4680*/  BSYNC B1 ;  /* 0x0000000000017941 */ /* 0x000fea0003800000 */
.L_x_56:
        /* <DEDUP_REMOVED lines=9> */
.L_x_59:
[----:B------:R-:W-:Y:S05]  /*4720*/  BSYNC B1 ;  /* 0x0000000000017941 */ /* 0x000fea0003800000 */
.L_x_58:
        /* <DEDUP_REMOVED lines=9> */
.L_x_61:
[----:B------:R-:W-:Y:S05]  /*47c0*/  BSYNC B1 ;  /* 0x0000000000017941 */ /* 0x000fea0003800000 */
.L_x_60:
        /* <DEDUP_REMOVED lines=11> */
.L_x_63:
[----:B------:R-:W-:Y:S05]  /*4880*/  BSYNC B1 ;  /* 0x0000000000017941 */ /* 0x000fea0003800000 */
.L_x_62:
        /* <DEDUP_REMOVED lines=11> */
.L_x_65:
[----:B------:R-:W-:Y:S05]  /*4940*/  BSYNC B1 ;  /* 0x0000000000017941 */ /* 0x000fea0003800000 */
.L_x_64:
        /* <DEDUP_REMOVED lines=9> */
.L_x_67:
[----:B------:R-:W-:Y:S05]  /*49e0*/  BSYNC B1 ;  /* 0x0000000000017941 */ /* 0x000fea0003800000 */
.L_x_66:
        /* <DEDUP_REMOVED lines=9> */
.L_x_69:
[----:B------:R-:W-:Y:S05]  /*4a80*/  BSYNC B1 ;  /* 0x0000000000017941 */ /* 0x000fea0003800000 */
.L_x_68:
        /* <DEDUP_REMOVED lines=11> */
.L_x_71:
[----:B------:R-:W-:Y:S05]  /*4b40*/  BSYNC B1 ;  /* 0x0000000000017941 */ /* 0x000fea0003800000 */
.L_x_70:
        /* <DEDUP_REMOVED lines=11> */
.L_x_73:
[----:B------:R-:W-:Y:S05]  /*4c00*/  BSYNC B1 ;  /* 0x0000000000017941 */ /* 0x000fea0003800000 */
.L_x_72:
        /* <DEDUP_REMOVED lines=9> */
.L_x_75:
[----:B------:R-:W-:Y:S05]  /*4ca0*/  BSYNC B1 ;  /* 0x0000000000017941 */ /* 0x000fea0003800000 */
.L_x_74:
        /* <DEDUP_REMOVED lines=9> */
.L_x_77:
[----:B------:R-:W-:Y:S05]  /*4d40*/  BSYNC B1 ;  /* 0x0000000000017941 */ /* 0x000fea0003800000 */
.L_x_76:
[----:B-----5:R-:W-:Y:S01]  /*4d50*/  LOP3.LUT R14, R103, 0xffffe000, RZ, 0xc0, !PT ;  /* 0xffffe000670e7812 */ /* 0x020fe200078ec0ff */
[----:B------:R-:W-:Y:S01]  /*4d60*/  BSSY B1, `(.L_x_78) ;  /* 0x0000009000017945 */ /* 0x000fe20003800000 */
[----:B------:R-:W-:-:S03]  /*4d70*/  ISETP.GT.AND P3, PT, R4, 0x30, PT ;  /* 0x000000300400780c */ /* 0x000fc60003f64270 */
[----:B------:R-:W-:-:S04]  /*4d80*/  FMUL R14, R14, R91 ;  /* 0x0000005b0e0e7220 */ /* 0x000fc80000400000 */
[----:B------:R-:W-:-:S05]  /*4d90*/  FFMA R79, R79, R90, R14 ;  /* 0x0000005a4f4f7223 */ /* 0x000fca000000000e */
[----:B------:R-:W-:-:S05]  /*4da0*/  F2FP.TF32.F32.PACK_B R79, R79 ;  /* 0x0000004fff4f723e */ /* 0x000fca00024050ff */
[----:B------:R0:W-:Y:S01]  /*4db0*/  @P0 STG.E desc[UR40][R110.64+0xa4], R79 ;  /* 0x0000a44f6e000986 */ /* 0x0001e2000c101928 */
[----:B------:R-:W-:-:S13]  /*4dc0*/  ISETP.GT.AND P0, PT, R3, RZ, P3 ;  /* 0x000000ff0300720c */ /* 0x000fda0001f04270 */
[----:B0-----:R-:W-:Y:S05]  /*4dd0*/  @!P0 BRA `(.L_x_79) ;  /* 0x0000000000048947 */ /* 0x001fea0003800000 */
[----:B------:R0:W5:Y:S02]  /*4de0*/  LDG.E.LTC128B R103, desc[UR40][R6.64+0xc0] ;  /* 0x0000c02806677981 */ /* 0x000164000c1e1920 */
.L_x_79:
[----:B------:R-:W-:Y:S05]  /*4df0*/  BSYNC B1 ;  /* 0x0000000000017941 */ /* 0x000fea0003800000 */
.L_x_78:
        /* <DEDUP_REMOVED lines=10> */
.L_x_81:
[----:B------:R-:W-:Y:S05]  /*4ea0*/  BSYNC B1 ;  /* 0x0000000000017941 */ /* 0x000fea0003800000 */
.L_x_80:
        /* <DEDUP_REMOVED lines=9> */
.L_x_83:
[----:B------:R-:W-:Y:S05]  /*4f40*/  BSYNC B1 ;  /* 0x0000000000017941 */ /* 0x000fea0003800000 */
.L_x_82:
        /* <DEDUP_REMOVED lines=9> */
.L_x_85:
[----:B------:R-:W-:Y:S05]  /*4fe0*/  BSYNC B1 ;  /* 0x0000000000017941 */ /* 0x000fea0003800000 */
.L_x_84:
        /* <DEDUP_REMOVED lines=10> */
.L_x_87:
[----:B------:R-:W-:Y:S05]  /*5090*/  BSYNC B1 ;  /* 0x0000000000017941 */ /* 0x000fea0003800000 */
.L_x_86:
[----:B-----5:R-:W-:Y:S01]  /*50a0*/  LOP3.LUT R14, R103, 0xffffe000, RZ, 0xc0, !PT ;  /* 0xffffe000670e7812 */ /* 0x020fe200078ec0ff */
[----:B------:R-:W-:Y:S04]  /*50b0*/  BSSY B1, `(.L_x_88) ;  /* 0x000000f000017945 */ /* 0x000fe80003800000 */
[----:B------:R-:W-:-:S04]  /*50c0*/  FMUL R23, R14, R91 ;  /* 0x0000005b0e177220 */ /* 0x000fc80000400000 */
[----:B------:R-:W-:-:S05]  /*50d0*/  FFMA R23, R84, R90, R23 ;  /* 0x0000005a54177223 */ /* 0x000fca0000000017 */
[----:B------:R-:W-:-:S05]  /*50e0*/  F2FP.TF32.F32.PACK_B R23, R23 ;  /* 0x00000017ff17723e */ /* 0x000fca00024050ff */
[----:B------:R0:W-:Y:S01]  /*50f0*/  @P0 STG.E desc[UR40][R20.64+0xe0], R23 ;  /* 0x0000e01714000986 */ /* 0x0001e2000c101928 */
[----:B------:R-:W-:-:S05]  /*5100*/  IADD3 R62, P0, R15, R110, RZ ;  /* 0x0000006e0f3e7210 */ /* 0x000fca0007f1e0ff */
[----:B------:R-:W-:Y:S01]  /*5110*/  IMAD.X R63, R5, 0x1, R111, P0 ;  /* 0x00000001053f7824 */ /* 0x000fe200000e066f */
[----:B------:R-:W-:-:S05]  /*5120*/  IADD3 R64, P0, R15, R110, RZ ;  /* 0x0000006e0f407210 */ /* 0x000fca0007f1e0ff */
[----:B------:R-:W-:Y:S01]  /*5130*/  IMAD.X R65, R5, 0x1, R111, P0 ;  /* 0x0000000105417824 */ /* 0x000fe200000e066f */
[----:B------:R-:W-:-:S05]  /*5140*/  IADD3 R14, P0, R15, R20, RZ ;  /* 0x000000140f0e7210 */ /* 0x000fca0007f1e0ff */
[----:B------:R-:W-:Y:S01]  /*5150*/  IMAD.X R15, R5, 0x1, R21, P0 ;  /* 0x00000001050f7824 */ /* 0x000fe200000e0615 */
[----:B------:R-:W-:-:S04]  /*5160*/  ISETP.GT.AND P0, PT, R4, 0x39, PT ;  /* 0x000000390400780c */ /* 0x000fc80003f04270 */
[----:B------:R-:W-:-:S13]  /*5170*/  ISETP.GT.AND P4, PT, R3, RZ, P0 ;  /* 0x000000ff0300720c */ /* 0x000fda0000784270 */
[----:B0-----:R-:W-:Y:S05]  /*5180*/  @!P4 BRA `(.L_x_89) ;  /* 0x000000000004c947 */ /* 0x001fea0003800000 */
[----:B------:R0:W5:Y:S02]  /*5190*/  LDG.E.LTC128B R103, desc[UR40][R6.64+0xe4] ;  /* 0x0000e42806677981 */ /* 0x000164000c1e1920 */
.L_x_89:
[----:B------:R-:W-:Y:S05]  /*51a0*/  BSYNC B1 ;  /* 0x0000000000017941 */ /* 0x000fea0003800000 */
.L_x_88:
        /* <DEDUP_REMOVED lines=9> */
.L_x_91:
[----:B------:R-:W-:Y:S05]  /*5240*/  BSYNC B1 ;  /* 0x0000000000017941 */ /* 0x000fea0003800000 */
.L_x_90:
        /* <DEDUP_REMOVED lines=9> */
.L_x_93:
[----:B------:R-:W-:Y:S05]  /*52e0*/  BSYNC B1 ;  /* 0x0000000000017941 */ /* 0x000fea0003800000 */
.L_x_92:
[----:B-----5:R-:W-:-:S05]  /*52f0*/  LOP3.LUT R4, R103, 0xffffe000, RZ, 0xc0, !PT ;  /* 0xffffe00067047812 */ /* 0x020fca00078ec0ff */
[----:B------:R-:W-:-:S04]  /*5300*/  FMUL R4, R4, R91 ;  /* 0x0000005b04047220 */ /* 0x000fc80000400000 */
[----:B------:R-:W-:-:S05]  /*5310*/  FFMA R87, R87, R90, R4 ;  /* 0x0000005a57577223 */ /* 0x000fca0000000004 */
[----:B------:R-:W-:-:S05]  /*5320*/  F2FP.TF32.F32.PACK_B R87, R87 ;  /* 0x00000057ff57723e */ /* 0x000fca00024050ff */
[----:B------:R0:W-:Y:S01]  /*5330*/  @P4 STG.E desc[UR40][R110.64+0xe4], R87 ;  /* 0x0000e4576e004986 */ /* 0x0001e2000c101928 */
[----:B------:R-:W-:-:S13]  /*5340*/  ISETP.GT.AND P4, PT, R3, 0x80, P6 ;  /* 0x000000800300780c */ /* 0x000fda0003784270 */
[----:B------:R-:W2:Y:S01]  /*5350*/  @P4 LDG.E.LTC128B R103, desc[UR40][R60.64] ;  /* 0x000000283c674981 */ /* 0x000ea2000c1e1920 */
[----:B------:R-:W-:Y:S01]  /*5360*/  BSSY B1, `(.L_x_94) ;  /* 0x000000a000017945 */ /* 0x000fe20003800000 */
[----:B--2---:R-:W-:-:S05]  /*5370*/  LOP3.LUT R4, R103, 0xffffe000, RZ, 0xc0, !PT ;  /* 0xffffe00067047812 */ /* 0x004fca00078ec0ff */
[----:B------:R-:W-:-:S04]  /*5380*/  FMUL R5, R4, R91 ;  /* 0x0000005b04057220 */ /* 0x000fc80000400000 */
[----:B------:R-:W-:-:S05]  /*5390*/  FFMA R5, R24, R90, R5 ;  /* 0x0000005a18057223 */ /* 0x000fca0000000005 */
[----:B------:R-:W-:-:S05]  /*53a0*/  F2FP.TF32.F32.PACK_B R5, R5 ;  /* 0x00000005ff05723e */ /* 0x000fca00024050ff */
[----:B------:R0:W-:Y:S01]  /*53b0*/  @P4 STG.E desc[UR40][R14.64], R5 ;  /* 0x000000050e004986 */ /* 0x0001e2000c101928 */
[----:B------:R-:W-:-:S04]  /*53c0*/  ISETP.NE.AND P4, PT, R119, RZ, PT ;  /* 0x000000ff7700720c */ /* 0x000fc80003f85270 */
[----:B------:R-:W-:-:S13]  /*53d0*/  ISETP.GT.AND P4, PT, R3, 0x80, P4 ;  /* 0x000000800300780c */ /* 0x000fda0002784270 */
[----:B0-----:R-:W-:Y:S05]  /*53e0*/  @!P4 BRA `(.L_x_95) ;  /* 0x000000000004c947 */ /* 0x001fea0003800000 */
[----:B------:R0:W5:Y:S02]  /*53f0*/  LDG.E.LTC128B R103, desc[UR40][R58.64+0x4] ;  /* 0x000004283a677981 */ /* 0x000164000c1e1920 */
.L_x_95:
[----:B------:R-:W-:Y:S05]  /*5400*/  BSYNC B1 ;  /* 0x0000000000017941 */ /* 0x000fea0003800000 */
.L_x_94:
[----:B-----5:R-:W-:Y:S01]  /*5410*/  LOP3.LUT R4, R103, 0xffffe000, RZ, 0xc0, !PT ;  /* 0xffffe00067047812 */ /* 0x020fe200078ec0ff */
[----:B------:R-:W-:Y:S01]  /*5420*/  @P4 IMAD.MOV.U32 R5, RZ, RZ, R15 ;  /* 0x000000ffff054224 */ /* 0x000fe200078e000f */
[----:B------:R-:W-:Y:S01]  /*5430*/  ISETP.GT.AND P6, PT, R3, 0x88, P6 ;  /* 0x000000880300780c */ /* 0x000fe200037c4270 */
[----:B------:R-:W-:Y:S02]  /*5440*/  BSSY B1, `(.L_x_96) ;  /* 0x0000008000017945 */ /* 0x000fe40003800000 */
[----:B------:R-:W-:-:S04]  /*5450*/  FMUL R4, R4, R91 ;  /* 0x0000005b04047220 */ /* 0x000fc80000400000 */
[----:B------:R-:W-:Y:S01]  /*5460*/  FFMA R25, R25, R90, R4 ;  /* 0x0000005a19197223 */ /* 0x000fe20000000004 */
[----:B------:R-:W-:-:S04]  /*5470*/  @P4 IMAD.MOV.U32 R4, RZ, RZ, R14 ;  /* 0x000000ffff044224 */ /* 0x000fc800078e000e */
[----:B------:R-:W-:-:S05]  /*5480*/  F2FP.TF32.F32.PACK_B R25, R25 ;  /* 0x00000019ff19723e */ /* 0x000fca00024050ff */
[----:B------:R2:W-:Y:S01]  /*5490*/  @P4 STG.E desc[UR40][R4.64+0x4], R25 ;  /* 0x0000041904004986 */ /* 0x0005e2000c101928 */
[----:B------:R-:W-:Y:S05]  /*54a0*/  @!P6 BRA `(.L_x_97) ;  /* 0x000000000004e947 */ /* 0x000fea0003800000 */
[----:B------:R0:W5:Y:S02]  /*54b0*/  LDG.E.LTC128B R103, desc[UR40][R10.64] ;  /* 0x000000280a677981 */ /* 0x000164000c1e1920 */
.L_x_97:
[----:B------:R-:W-:Y:S05]  /*54c0*/  BSYNC B1 ;  /* 0x0000000000017941 */ /* 0x000fea0003800000 */
.L_x_96:
[----:B--2--5:R-:W-:Y:S01]  /*54d0*/  LOP3.LUT R4, R103, 0xffffe000, RZ, 0xc0, !PT ;  /* 0xffffe00067047812 */ /* 0x024fe200078ec0ff */
[----:B------:R-:W-:Y:S01]  /*54e0*/  BSSY B1, `(.L_x_98) ;  /* 0x0000009000017945 */ /* 0x000fe20003800000 */
[----:B------:R-:W-:-:S03]  /*54f0*/  ISETP.NE.AND P4, PT, R119, RZ, PT ;  /* 0x000000ff7700720c */ /* 0x000fc60003f85270 */
[----:B------:R-:W-:Y:S01]  /*5500*/  FMUL R5, R4, R91 ;  /* 0x0000005b04057220 */ /* 0x000fe20000400000 */
[----:B------:R-:W-:-:S03]  /*5510*/  ISETP.GT.AND P4, PT, R3, 0x88, P4 ;  /* 0x000000880300780c */ /* 0x000fc60002784270 */
[----:B------:R-:W-:-:S05]  /*5520*/  FFMA R5, R26, R90, R5 ;  /* 0x0000005a1a057223 */ /* 0x000fca0000000005 */
[----:B------:R-:W-:-:S05]  /*5530*/  F2FP.TF32.F32.PACK_B R5, R5 ;  /* 0x00000005ff05723e */ /* 0x000fca00024050ff */
[----:B------:R2:W-:Y:S01]  /*5540*/  @P6 STG.E desc[UR40][R62.64], R5 ;  /* 0x000000053e006986 */ /* 0x0005e2000c101928 */
[----:B------:R-:W-:Y:S05]  /*5550*/  @!P4 BRA `(.L_x_99) ;  /* 0x000000000004c947 */ /* 0x000fea0003800000 */
[----:B------:R0:W5:Y:S02]  /*5560*/  LDG.E.LTC128B R103, desc[UR40][R12.64+0x4] ;  /* 0x000004280c677981 */ /* 0x000164000c1e1920 */
.L_x_99:
[----:B------:R-:W-:Y:S05]  /*5570*/  BSYNC B1 ;  /* 0x0000000000017941 */ /* 0x000fea0003800000 */
.L_x_98:
[----:B-----5:R-:W-:Y:S01]  /*5580*/  LOP3.LUT R4, R103, 0xffffe000, RZ, 0xc0, !PT ;  /* 0xffffe00067047812 */ /* 0x020fe200078ec0ff */
[----:B------:R-:W-:Y:S01]  /*5590*/  BSSY B1, `(.L_x_100) ;  /* 0x0000009000017945 */ /* 0x000fe20003800000 */
[----:B------:R-:W-:-:S03]  /*55a0*/  ISETP.NE.AND P6, PT, R116, RZ, PT ;  /* 0x000000ff7400720c */ /* 0x000fc60003fc5270 */
[----:B------:R-:W-:-:S04]  /*55b0*/  FMUL R4, R4, R91 ;  /* 0x0000005b04047220 */ /* 0x000fc80000400000 */
[----:B------:R-:W-:-:S05]  /*55c0*/  FFMA R27, R27, R90, R4 ;  /* 0x0000005a1b1b7223 */ /* 0x000fca0000000004 */
[----:B------:R-:W-:-:S05]  /*55d0*/  F2FP.TF32.F32.PACK_B R27, R27 ;  /* 0x0000001bff1b723e */ /* 0x000fca00024050ff */
[----:B------:R0:W-:Y:S01]  /*55e0*/  @P4 STG.E desc[UR40][R64.64+0x4], R27 ;  /* 0x0000041b40004986 */ /* 0x0001e2000c101928 */
[----:B------:R-:W-:-:S13]  /*55f0*/  ISETP.GT.AND P4, PT, R3, 0x80, P6 ;  /* 0x000000800300780c */ /* 0x000fda0003784270 */
[----:B0-----:R-:W-:Y:S05]  /*5600*/  @!P4 BRA `(.L_x_101) ;  /* 0x000000000004c947 */ /* 0x001fea0003800000 */
[----:B------:R0:W5:Y:S02]  /*5610*/  LDG.E.LTC128B R103, desc[UR40][R58.64+0x20] ;  /* 0x000020283a677981 */ /* 0x000164000c1e1920 */
.L_x_101:
[----:B------:R-:W-:Y:S05]  /*5620*/  BSYNC B1 ;  /* 0x0000000000017941 */ /* 0x000fea0003800000 */
.L_x_100:
[----:B-----5:R-:W-:Y:S01]  /*5630*/  LOP3.LUT R4, R103, 0xffffe000, RZ, 0xc0, !PT ;  /* 0xffffe00067047812 */ /* 0x020fe200078ec0ff */
[----:B------:R-:W-:Y:S01]  /*5640*/  BSSY B1, `(.L_x_102) ;  /* 0x000000b000017945 */ /* 0x000fe20003800000 */
[----:B------:R-:W-:-:S03]  /*5650*/  ISETP.NE.AND P6, PT, R117, RZ, PT ;  /* 0x000000ff7500720c */ /* 0x000fc60003fc5270 */
[----:B--2---:R-:W-:Y:S01]  /*5660*/  FMUL R5, R4, R91 ;  /* 0x0000005b04057220 */ /* 0x004fe20000400000 */
[----:B------:R-:W-:-:S03]  /*5670*/  @P4 IMAD.MOV.U32 R4, RZ, RZ, R14 ;  /* 0x000000ffff044224 */ /* 0x000fc600078e000e */
[----:B-1-34-:R-:W-:Y:S01]  /*5680*/  FFMA R7, R28, R90, R5 ;  /* 0x0000005a1c077223 */ /* 0x01afe20000000005 */
[----:B------:R-:W-:-:S04]  /*5690*/  @P4 IMAD.MOV.U32 R5, RZ, RZ, R15 ;  /* 0x000000ffff054224 */ /* 0x000fc800078e000f */
[----:B------:R-:W-:-:S05]  /*56a0*/  F2FP.TF32.F32.PACK_B R7, R7 ;  /* 0x00000007ff07723e */ /* 0x000fca00024050ff */
[----:B------:R1:W-:Y:S01]  /*56b0*/  @P4 STG.E desc[UR40][R4.64+0x20], R7 ;  /* 0x0000200704004986 */ /* 0x0003e2000c101928 */
[----:B------:R-:W-:-:S13]  /*56c0*/  ISETP.GT.AND P4, PT, R3, 0x80, P6 ;  /* 0x000000800300780c */ /* 0x000fda0003784270 */
[----:B-1----:R-:W-:Y:S05]  /*56d0*/  @!P4 BRA `(.L_x_103) ;  /* 0x000000000004c947 */ /* 0x002fea0003800000 */
[----:B------:R1:W5:Y:S02]  /*56e0*/  LDG.E.LTC128B R103, desc[UR40][R58.64+0x24] ;  /* 0x000024283a677981 */ /* 0x000364000c1e1920 */
.L_x_103:
[----:B------:R-:W-:Y:S05]  /*56f0*/  BSYNC B1 ;  /* 0x0000000000017941 */ /* 0x000fea0003800000 */
.L_x_102:
[----:B-----5:R-:W-:Y:S01]  /*5700*/  LOP3.LUT R4, R103, 0xffffe000, RZ, 0xc0, !PT ;  /* 0xffffe00067047812 */ /* 0x020fe200078ec0ff */
[----:B------:R-:W-:Y:S01]  /*5710*/  @P4 IMAD.MOV.U32 R5, RZ, RZ, R15 ;  /* 0x000000ffff054224 */ /* 0x000fe200078e000f */
[----:B------:R-:W-:Y:S03]  /*5720*/  BSSY B1, `(.L_x_104) ;  /* 0x000000a000017945 */ /* 0x000fe60003800000 */
[----:B------:R-:W-:-:S04]  /*5730*/  FMUL R4, R4, R91 ;  /* 0x0000005b04047220 */ /* 0x000fc80000400000 */
[----:B------:R-:W-:Y:S01]  /*5740*/  FFMA R29, R29, R90, R4 ;  /* 0x0000005a1d1d7223 */ /* 0x000fe20000000004 */
[----:B------:R-:W-:-:S04]  /*5750*/  @P4 IMAD.MOV.U32 R4, RZ, RZ, R14 ;  /* 0x000000ffff044224 */ /* 0x000fc800078e000e */
[----:B------:R-:W-:-:S05]  /*5760*/  F2FP.TF32.F32.PACK_B R29, R29 ;  /* 0x0000001dff1d723e */ /* 0x000fca00024050ff */
[----:B------:R2:W-:Y:S01]  /*5770*/  @P4 STG.E desc[UR40][R4.64+0x24], R29 ;  /* 0x0000241d04004986 */ /* 0x0005e2000c101928 */
[----:B------:R-:W-:-:S04]  /*5780*/  ISETP.NE.AND P4, PT, R116, RZ, PT ;  /* 0x000000ff7400720c */ /* 0x000fc80003f85270 */
[----:B------:R-:W-:-:S13]  /*5790*/  ISETP.GT.AND P4, PT, R3, 0x88, P4 ;  /* 0x000000880300780c */ /* 0x000fda0002784270 */
[----:B--2---:R-:W-:Y:S05]  /*57a0*/  @!P4 BRA `(.L_x_105) ;  /* 0x000000000004c947 */ /* 0x004fea0003800000 */
[----:B------:R2:W5:Y:S02]  /*57b0*/  LDG.E.LTC128B R103, desc[UR40][R12.64+0x20] ;  /* 0x000020280c677981 */ /* 0x000564000c1e1920 */
.L_x_105:
[----:B------:R-:W-:Y:S05]  /*57c0*/  BSYNC B1 ;  /* 0x0000000000017941 */ /* 0x000fea0003800000 */
.L_x_104:
[----:B-----5:R-:W-:Y:S01]  /*57d0*/  LOP3.LUT R4, R103, 0xffffe000, RZ, 0xc0, !PT ;  /* 0xffffe00067047812 */ /* 0x020fe200078ec0ff */
[----:B------:R-:W-:Y:S04]  /*57e0*/  BSSY B1, `(.L_x_106) ;  /* 0x0000008000017945 */ /* 0x000fe80003800000 */
[----:B------:R-:W-:-:S04]  /*57f0*/  FMUL R5, R4, R91 ;  /* 0x0000005b04057220 */ /* 0x000fc80000400000 */
[----:B------:R-:W-:-:S05]  /*5800*/  FFMA R5, R30, R90, R5 ;  /* 0x0000005a1e057223 */ /* 0x000fca0000000005 */
[----:B------:R-:W-:-:S05]  /*5810*/  F2FP.TF32.F32.PACK_B R5, R5 ;  /* 0x00000005ff05723e */ /* 0x000fca00024050ff */
[----:B------:R3:W-:Y:S01]  /*5820*/  @P4 STG.E desc[UR40][R8.64+0x20], R5 ;  /* 0x0000200508004986 */ /* 0x0007e2000c101928 */
[----:B------:R-:W-:-:S13]  /*5830*/  ISETP.GT.AND P4, PT, R3, 0x88, P6 ;  /* 0x000000880300780c */ /* 0x000fda0003784270 */
[----:B---3--:R-:W-:Y:S05]  /*5840*/  @!P4 BRA `(.L_x_107) ;  /* 0x000000000004c947 */ /* 0x008fea0003800000 */
[----:B------:R3:W5:Y:S02]  /*5850*/  LDG.E.LTC128B R103, desc[UR40][R12.64+0x24] ;  /* 0x000024280c677981 */ /* 0x000764000c1e1920 */
.L_x_107:
[----:B------:R-:W-:Y:S05]  /*5860*/  BSYNC B1 ;  /* 0x0000000000017941 */ /* 0x000fea0003800000 */
.L_x_106:
[----:B-----5:R-:W-:Y:S01]  /*5870*/  LOP3.LUT R4, R103, 0xffffe000, RZ, 0xc0, !PT ;  /* 0xffffe00067047812 */ /* 0x020fe200078ec0ff */
[----:B------:R-:W-:Y:S01]  /*5880*/  @P4 IMAD.MOV.U32 R5, RZ, RZ, R9 ;  /* 0x000000ffff054224 */ /* 0x000fe200078e0009 */
[----:B------:R-:W-:Y:S01]  /*5890*/  ISETP.NE.AND P6, PT, R112, RZ, PT ;  /* 0x000000ff7000720c */ /* 0x000fe20003fc5270 */
[----:B------:R-:W-:Y:S02]  /*58a0*/  BSSY B1, `(.L_x_108) ;  /* 0x0000009000017945 */ /* 0x000fe40003800000 */
[----:B------:R-:W-:-:S04]  /*58b0*/  FMUL R4, R4, R91 ;  /* 0x0000005b04047220 */ /* 0x000fc80000400000 */
[----:B------:R-:W-:Y:S01]  /*58c0*/  FFMA R31, R31, R90, R4 ;  /* 0x0000005a1f1f7223 */ /* 0x000fe20000000004 */
[----:B------:R-:W-:-:S04]  /*58d0*/  @P4 IMAD.MOV.U32 R4, RZ, RZ, R8 ;  /* 0x000000ffff044224 */ /* 0x000fc800078e0008 */
[----:B------:R-:W-:-:S05]  /*58e0*/  F2FP.TF32.F32.PACK_B R31, R31 ;  /* 0x0000001fff1f723e */ /* 0x000fca00024050ff */
[----:B------:R4:W-:Y:S01]  /*58f0*/  @P4 STG.E desc[UR40][R4.64+0x24], R31 ;  /* 0x0000241f04004986 */ /* 0x0009e2000c101928 */
[----:B------:R-:W-:-:S13]  /*5900*/  ISETP.GT.AND P4, PT, R3, 0x80, P6 ;  /* 0x000000800300780c */ /* 0x000fda0003784270 */
[----:B----4-:R-:W-:Y:S05]  /*5910*/  @!P4 BRA `(.L_x_109) ;  /* 0x000000000004c947 */ /* 0x010fea0003800000 */
[----:B------:R4:W5:Y:S02]  /*5920*/  LDG.E.LTC128B R103, desc[UR40][R58.64+0x40] ;  /* 0x000040283a677981 */ /* 0x000964000c1e1920 */
.L_x_109:
[----:B------:R-:W-:Y:S05]  /*5930*/  BSYNC B1 ;  /* 0x0000000000017941 */ /* 0x000fea0003800000 */
.L_x_108:
[----:B-----5:R-:W-:Y:S01]  /*5940*/  LOP3.LUT R4, R103, 0xffffe000, RZ, 0xc0, !PT ;  /* 0xffffe00067047812 */ /* 0x020fe200078ec0ff */
[----:B------:R-:W-:Y:S01]  /*5950*/  BSSY B1, `(.L_x_110) ;  /* 0x000000b000017945 */ /* 0x000fe20003800000 */
[----:B------:R-:W-:-:S03]  /*5960*/  ISETP.NE.AND P6, PT, R104, RZ, PT ;  /* 0x000000ff6800720c */ /* 0x000fc60003fc5270 */
[----:B------:R-:W-:Y:S01]  /*5970*/  FMUL R5, R4, R91 ;  /* 0x0000005b04057220 */ /* 0x000fe20000400000 */
[----:B------:R-:W-:-:S03]  /*5980*/  @P4 IMAD.MOV.U32 R4, RZ, RZ, R14 ;  /* 0x000000ffff044224 */ /* 0x000fc600078e000e */
[----:B------:R-:W-:Y:S01]  /*5990*/  FFMA R7, R32, R90, R5 ;  /* 0x0000005a20077223 */ /* 0x000fe20000000005 */
[----:B------:R-:W-:-:S04]  /*59a0*/  @P4 IMAD.MOV.U32 R5, RZ, RZ, R15 ;  /* 0x000000ffff054224 */ /* 0x000fc800078e000f */
[----:B------:R-:W-:-:S05]  /*59b0*/  F2FP.TF32.F32.PACK_B R7, R7 ;  /* 0x00000007ff07723e */ /* 0x000fca00024050ff */
[----:B------:R0:W-:Y:S01]  /*59c0*/  @P4 STG.E desc[UR40][R4.64+0x40], R7 ;  /* 0x0000400704004986 */ /* 0x0001e2000c101928 */
[----:B------:R-:W-:-:S13]  /*59d0*/  ISETP.GT.AND P4, PT, R3, 0x80, P6 ;  /* 0x000000800300780c */ /* 0x000fda0003784270 */
[----:B0-----:R-:W-:Y:S05]  /*59e0*/  @!P4 BRA `(.L_x_111) ;  /* 0x000000000004c947 */ /* 0x001fea0003800000 */
[----:B------:R0:W5:Y:S02]  /*59f0*/  LDG.E.LTC128B R103, desc[UR40][R58.64+0x44] ;  /* 0x000044283a677981 */ /* 0x000164000c1e1920 */
.L_x_111:
[----:B------:R-:W-:Y:S05]  /*5a00*/  BSYNC B1 ;  /* 0x0000000000017941 */ /* 0x000fea0003800000 */
.L_x_110:
        /* <DEDUP_REMOVED lines=10> */
[----:B0-----:R-:W-:Y:S05]  /*5ab0*/  @!P4 BRA `(.L_x_113) ;  /* 0x000000000004c947 */ /* 0x001fea0003800000 */
[----:B------:R0:W5:Y:S02]  /*5ac0*/  LDG.E.LTC128B R103, desc[UR40][R12.64+0x40] ;  /* 0x000040280c677981 */ /* 0x000164000c1e1920 */
.L_x_113:
[----:B------:R-:W-:Y:S05]  /*5ad0*/  BSYNC B1 ;  /* 0x0000000000017941 */ /* 0x000fea0003800000 */
.L_x_112:
[----:B-----5:R-:W-:Y:S01]  /*5ae0*/  LOP3.LUT R4, R103, 0xffffe000, RZ, 0xc0, !PT ;  /* 0xffffe00067047812 */ /* 0x020fe200078ec0ff */
[----:B------:R-:W-:Y:S04]  /*5af0*/  BSSY B1, `(.L_x_114) ;  /* 0x000000a000017945 */ /* 0x000fe80003800000 */
        /* <DEDUP_REMOVED lines=9> */
.L_x_115:
[----:B------:R-:W-:Y:S05]  /*5b90*/  BSYNC B1 ;  /* 0x0000000000017941 */ /* 0x000fea0003800000 */
.L_x_114:
        /* <DEDUP_REMOVED lines=10> */
[----:B0-----:R-:W-:Y:S05]  /*5c40*/  @!P4 BRA `(.L_x_117) ;  /* 0x000000000004c947 */ /* 0x001fea0003800000 */
[----:B------:R0:W5:Y:S02]  /*5c50*/  LDG.E.LTC128B R103, desc[UR40][R58.64+0x60] ;  /* 0x000060283a677981 */ /* 0x000164000c1e1920 */
.L_x_117:
[----:B------:R-:W-:Y:S05]  /*5c60*/  BSYNC B1 ;  /* 0x0000000000017941 */ /* 0x000fea0003800000 */
.L_x_116:
        /* <DEDUP_REMOVED lines=12> */
.L_x_119:
[----:B------:R-:W-:Y:S05]  /*5d30*/  BSYNC B1 ;  /* 0x0000000000017941 */ /* 0x000fea0003800000 */
.L_x_118:
        /* <DEDUP_REMOVED lines=12> */
.L_x_121:
[----:B------:R-:W-:Y:S05]  /*5e00*/  BSYNC B1 ;  /* 0x0000000000017941 */ /* 0x000fea0003800000 */
.L_x_120:
        /* <DEDUP_REMOVED lines=11> */
.L_x_123:
[----:B------:R-:W-:Y:S05]  /*5ec0*/  BSYNC B1 ;  /* 0x0000000000017941 */ /* 0x000fea0003800000 */
.L_x_122:
        /* <DEDUP_REMOVED lines=12> */
.L_x_125:
[----:B------:R-:W-:Y:S05]  /*5f90*/  BSYNC B1 ;  /* 0x0000000000017941 */ /* 0x000fea0003800000 */
.L_x_124:
        /* <DEDUP_REMOVED lines=12> */
.L_x_127:
[----:B------:R-:W-:Y:S05]  /*6060*/  BSYNC B1 ;  /* 0x0000000000017941 */ /* 0x000fea0003800000 */
.L_x_126:
        /* <DEDUP_REMOVED lines=12> */
.L_x_129:
[----:B------:R-:W-:Y:S05]  /*6130*/  BSYNC B1 ;  /* 0x0000000000017941 */ /* 0x000fea0003800000 */
.L_x_128:
        /* <DEDUP_REMOVED lines=11> */
.L_x_131:
[----:B------:R-:W-:Y:S05]  /*61f0*/  BSYNC B1 ;  /* 0x0000000000017941 */ /* 0x000fea0003800000 */
.L_x_130:
        /* <DEDUP_REMOVED lines=12> */
.L_x_133:
[----:B------:R-:W-:Y:S05]  /*62c0*/  BSYNC B1 ;  /* 0x0000000000017941 */ /* 0x000fea0003800000 */
.L_x_132:
        /* <DEDUP_REMOVED lines=11> */
.L_x_135:
[----:B------:R-:W-:Y:S05]  /*6380*/  BSYNC B1 ;  /* 0x0000000000017941 */ /* 0x000fea0003800000 */
.L_x_134:
        /* <DEDUP_REMOVED lines=11> */
.L_x_137:
[----:B------:R-:W-:Y:S05]  /*6440*/  BSYNC B1 ;  /* 0x0000000000017941 */ /* 0x000fea0003800000 */
.L_x_136:
[----:B-----5:R-:W-:Y:S01]  /*6450*/  LOP3.LUT R4, R103, 0xffffe000, RZ, 0xc0, !PT ;  /* 0xffffe00067047812 */ /* 0x020fe200078ec0ff */
[----:B------:R-:W-:Y:S01]  /*6460*/  BSSY B1, `(.L_x_138) ;  /* 0x000000a000017945 */ /* 0x000fe20003800000 */
[----:B------:R-:W-:-:S03]  /*6470*/  ISETP.GT.AND P5, PT, R3, 0x88, P5 ;  /* 0x000000880300780c */ /* 0x000fc60002fa4270 */
[----:B------:R-:W-:Y:S01]  /*6480*/  FMUL R5, R4, R91 ;  /* 0x0000005b04057220 */ /* 0x000fe20000400000 */
[----:B------:R-:W-:-:S03]  /*6490*/  @P4 IMAD.MOV.U32 R4, RZ, RZ, R8 ;  /* 0x000000ffff044224 */ /* 0x000fc600078e0008 */
[----:B------:R-:W-:Y:S01]  /*64a0*/  FFMA R7, R46, R90, R5 ;  /* 0x0000005a2e077223 */ /* 0x000fe20000000005 */
[----:B------:R-:W-:-:S04]  /*64b0*/  @P4 IMAD.MOV.U32 R5, RZ, RZ, R9 ;  /* 0x000000ffff054224 */ /* 0x000fc800078e0009 */
[----:B------:R-:W-:-:S05]  /*64c0*/  F2FP.TF32.F32.PACK_B R7, R7 ;  /* 0x00000007ff07723e */ /* 0x000fca00024050ff */
[----:B------:R0:W-:Y:S01]  /*64d0*/  @P4 STG.E desc[UR40][R4.64+0xa0], R7 ;  /* 0x0000a00704004986 */ /* 0x0001e2000c101928 */
[----:B------:R-:W-:Y:S05]  /*64e0*/  @!P5 BRA `(.L_x_139) ;  /* 0x000000000004d947 */ /* 0x000fea0003800000 */
[----:B------:R0:W5:Y:S02]  /*64f0*/  LDG.E.LTC128B R103, desc[UR40][R12.64+0xa4] ;  /* 0x0000a4280c677981 */ /* 0x000164000c1e1920 */
.L_x_139:
[----:B------:R-:W-:Y:S05]  /*6500*/  BSYNC B1 ;  /* 0x0000000000017941 */ /* 0x000fea0003800000 */
.L_x_138:
[----:B0----5:R-:W-:Y:S01]  /*6510*/  LOP3.LUT R4, R103, 0xffffe000, RZ, 0xc0, !PT ;  /* 0xffffe00067047812 */ /* 0x021fe200078ec0ff */
        /* <DEDUP_REMOVED lines=10> */
.L_x_141:
[----:B------:R-:W-:Y:S05]  /*65c0*/  BSYNC B1 ;  /* 0x0000000000017941 */ /* 0x000fea0003800000 */
.L_x_140:
[----:B0----5:R-:W-:Y:S01]  /*65d0*/  LOP3.LUT R4, R103, 0xffffe000, RZ, 0xc0, !PT ;  /* 0xffffe00067047812 */ /* 0x021fe200078ec0ff */
        /* <DEDUP_REMOVED lines=10> */
.L_x_143:
[----:B------:R-:W-:Y:S05]  /*6680*/  BSYNC B1 ;  /* 0x0000000000017941 */ /* 0x000fea0003800000 */
.L_x_142:
        /* <DEDUP_REMOVED lines=11> */
.L_x_145:
[----:B------:R-:W-:Y:S05]  /*6740*/  BSYNC B1 ;  /* 0x0000000000017941 */ /* 0x000fea0003800000 */
.L_x_144:
        /* <DEDUP_REMOVED lines=11> */
.L_x_147:
[----:B------:R-:W-:Y:S05]  /*6800*/  BSYNC B1 ;  /* 0x0000000000017941 */ /* 0x000fea0003800000 */
.L_x_146:
        /* <DEDUP_REMOVED lines=11> */
.L_x_149:
[----:B------:R-:W-:Y:S05]  /*68c0*/  BSYNC B1 ;  /* 0x0000000000017941 */ /* 0x000fea0003800000 */
.L_x_148:
        /* <DEDUP_REMOVED lines=11> */
.L_x_151:
[----:B------:R-:W-:Y:S05]  /*6980*/  BSYNC B1 ;  /* 0x0000000000017941 */ /* 0x000fea0003800000 */
.L_x_150:
[----:B0----5:R-:W-:Y:S01]  /*6990*/  LOP3.LUT R4, R103, 0xffffe000, RZ, 0xc0, !PT ;  /* 0xffffe00067047812 */ /* 0x021fe200078ec0ff */
        /* <DEDUP_REMOVED lines=8> */
.L_x_153:
[----:B------:R-:W-:Y:S05]  /*6a20*/  BSYNC B1 ;  /* 0x0000000000017941 */ /* 0x000fea0003800000 */
.L_x_152:
        /* <DEDUP_REMOVED lines=11> */
.L_x_155:
[----:B------:R-:W-:Y:S05]  /*6ae0*/  BSYNC B1 ;  /* 0x0000000000017941 */ /* 0x000fea0003800000 */
.L_x_154:
[----:B------:R-:W-:Y:S05]  /*6af0*/  @!P0 BRA `(.L_x_156) ;  /* 0x00000014008c8947 */ /* 0x000fea0003800000 */
[----:B0----5:R-:W-:-:S05]  /*6b00*/  LOP3.LUT R4, R103, 0xffffe000, RZ, 0xc0, !PT ;  /* 0xffffe00067047812 */ /* 0x021fca00078ec0ff */
[----:B------:R-:W-:-:S04]  /*6b10*/  FMUL R4, R4, R91 ;  /* 0x0000005b04047220 */ /* 0x000fc80000400000 */
[----:B------:R-:W-:-:S05]  /*6b20*/  FFMA R55, R55, R90, R4 ;  /* 0x0000005a37377223 */ /* 0x000fca0000000004 */
[----:B------:R-:W-:-:S05]  /*6b30*/  F2FP.TF32.F32.PACK_B R55, R55 ;  /* 0x00000037ff37723e */ /* 0x000fca00024050ff */
[----:B------:R0:W-:Y:S01]  /*6b40*/  STG.E desc[UR40][R8.64+0xe4], R55 ;  /* 0x0000e43708007986 */ /* 0x0001e2000c101928 */
[----:B------:R-:W-:Y:S05]  /*6b50*/  BRA `(.L_x_156) ;  /* 0x0000001400747947 */ /* 0x000fea0003800000 */
.L_x_33:
[----:B------:R-:W-:Y:S01]  /*6b60*/  ULDC.64 UR4, c[0x0][0x5c0] ;  /* 0x0001700000047ab9 */ /* 0x000fe20000000a00 */
[-C--:B------:R-:W-:Y:S01]  /*6b70*/  FMUL R5, R56, R90.reuse ;  /* 0x0000005a38057220 */ /* 0x080fe20000400000 */
[----:B------:R-:W-:Y:S01]  /*6b80*/  ISETP.GT.AND P4, PT, R4, 0x1, PT ;  /* 0x000000010400780c */ /* 0x000fe20003f84270 */
[-C--:B------:R-:W-:Y:S01]  /*6b90*/  FMUL R57, R57, R90.reuse ;  /* 0x0000005a39397220 */ /* 0x080fe20000400000 */
[----:B------:R-:W-:Y:S01]  /*6ba0*/  LEA R8, P2, R114, UR4, 0x2 ;  /* 0x0000000472087c11 */ /* 0x000fe2000f8410ff */
[----:B------:R-:W-:Y:S01]  /*6bb0*/  IMAD.SHL.U32 R15, R92, 0x4, RZ ;  /* 0x000000045c0f7824 */ /* 0x000fe200078e00ff */
[----:B------:R-:W-:Y:S01]  /*6bc0*/  ISETP.GT.AND P1, PT, R3, RZ, P4 ;  /* 0x000000ff0300720c */ /* 0x000fe20002724270 */
[----:B------:R-:W-:Y:S01]  /*6bd0*/  IMAD.SHL.U32 R103, R93, 0x4, RZ ;  /* 0x000000045d677824 */ /* 0x000fe200078e00ff */
[----:B------:R-:W-:Y:S01]  /*6be0*/  LEA.HI.X R9, R114, UR5, R21, 0x2, P2 ;  /* 0x0000000572097c11 */ /* 0x000fe200090f1415 */
[-C--:B------:R-:W-:Y:S01]  /*6bf0*/  FMUL R59, R59, R90.reuse ;  /* 0x0000005a3b3b7220 */ /* 0x080fe20000400000 */
[----:B------:R-:W-:Y:S01]  /*6c00*/  F2FP.TF32.F32.PACK_B R5, R5 ;  /* 0x00000005ff05723e */ /* 0x000fe200024050ff */
[-C--:B------:R-:W-:Y:S01]  /*6c10*/  FMUL R13, R58, R90.reuse ;  /* 0x0000005a3a0d7220 */ /* 0x080fe20000400000 */
[----:B------:R-:W-:Y:S01]  /*6c20*/  F2FP.TF32.F32.PACK_B R57, R57 ;  /* 0x00000039ff39723e */ /* 0x000fe200024050ff */
[-C--:B------:R-:W-:Y:S01]  /*6c30*/  FMUL R61, R61, R90.reuse ;  /* 0x0000005a3d3d7220 */ /* 0x080fe20000400000 */
[----:B------:R-:W-:Y:S01]  /*6c40*/  SHF.L.U64.HI R7, R92, 0x2, R95 ;  /* 0x000000025c077819 */ /* 0x000fe2000001025f */
[----:B------:R0:W-:Y:S01]  /*6c50*/  @P0 STG.E desc[UR40][R8.64], R5 ;  /* 0x0000000508000986 */ /* 0x0001e2000c101928 */
[----:B------:R-:W-:Y:S01]  /*6c60*/  ISETP.GT.AND P0, PT, R3, 0x8, P4 ;  /* 0x000000080300780c */ /* 0x000fe20002704270 */
[----:B------:R-:W-:Y:S01]  /*6c70*/  FMUL R63, R63, R90 ;  /* 0x0000005a3f3f7220 */ /* 0x000fe20000400000 */
[----:B------:R-:W-:Y:S01]  /*6c80*/  IADD3 R10, P2, R15, R8, RZ ;  /* 0x000000080f0a7210 */ /* 0x000fe20007f5e0ff */
[----:B------:R-:W-:Y:S01]  /*6c90*/  @P1 STG.E desc[UR40][R8.64+0x4], R57 ;  /* 0x0000043908001986 */ /* 0x000fe2000c101928 */
[----:B------:R-:W-:Y:S01]  /*6ca0*/  SHF.L.U64.HI R23, R93, 0x2, R94 ;  /* 0x000000025d177819 */ /* 0x000fe2000001025e */
[----:B------:R-:W-:Y:S01]  /*6cb0*/  FMUL R65, R65, R90 ;  /* 0x0000005a41417220 */ /* 0x000fe20000400000 */
[----:B------:R-:W-:Y:S01]  /*6cc0*/  F2FP.TF32.F32.PACK_B R59, R59 ;  /* 0x0000003bff3b723e */ /* 0x000fe200024050ff */
[----:B------:R-:W-:Y:S01]  /*6cd0*/  IMAD.X R11, R7, 0x1, R9, P2 ;  /* 0x00000001070b7824 */ /* 0x000fe200010e0609 */
[----:B------:R-:W-:Y:S01]  /*6ce0*/  IADD3 R6, P1, P2, R103, R8, R15 ;  /* 0x0000000867067210 */ /* 0x000fe20007a3e00f */
[-C--:B------:R-:W-:Y:S01]  /*6cf0*/  FMUL R67, R67, R90.reuse ;  /* 0x0000005a43437220 */ /* 0x080fe20000400000 */
[----:B------:R-:W-:Y:S01]  /*6d00*/  ISETP.GT.AND P5, PT, R4, 0x8, PT ;  /* 0x000000080400780c */ /* 0x000fe20003fa4270 */
[-C--:B0-----:R-:W-:Y:S01]  /*6d10*/  FMUL R5, R60, R90.reuse ;  /* 0x0000005a3c057220 */ /* 0x081fe20000400000 */
[C---:B------:R-:W-:Y:S01]  /*6d20*/  ISETP.GT.AND P4, PT, R4.reuse, 0x9, PT ;  /* 0x000000090400780c */ /* 0x040fe20003f84270 */
[----:B------:R-:W-:Y:S01]  /*6d30*/  @P0 STG.E desc[UR40][R10.64+0x4], R59 ;  /* 0x0000043b0a000986 */ /* 0x000fe2000c101928 */
[----:B------:R-:W-:Y:S01]  /*6d40*/  ISETP.GT.AND P3, PT, R3, 0x8, P6 ;  /* 0x000000080300780c */ /* 0x000fe20003764270 */
[-C--:B------:R-:W-:Y:S01]  /*6d50*/  FMUL R69, R69, R90.reuse ;  /* 0x0000005a45457220 */ /* 0x080fe20000400000 */
[----:B------:R-:W-:Y:S01]  /*6d60*/  IADD3.X R7, R23, R9, R7, P1, P2 ;  /* 0x0000000917077210 */ /* 0x000fe20000fe4407 */
[-C--:B------:R-:W-:Y:S01]  /*6d70*/  FMUL R71, R71, R90.reuse ;  /* 0x0000005a47477220 */ /* 0x080fe20000400000 */
[----:B------:R-:W-:Y:S01]  /*6d80*/  ISETP.GT.AND P1, PT, R3, RZ, P5 ;  /* 0x000000ff0300720c */ /* 0x000fe20002f24270 */
[-C--:B------:R-:W-:Y:S01]  /*6d90*/  FMUL R73, R73, R90.reuse ;  /* 0x0000005a49497220 */ /* 0x080fe20000400000 */
[----:B------:R-:W-:Y:S01]  /*6da0*/  ISETP.GT.AND P0, PT, R3, RZ, P4 ;  /* 0x000000ff0300720c */ /* 0x000fe20002704270 */
[-C--:B------:R-:W-:Y:S01]  /*6db0*/  FMUL R75, R75, R90.reuse ;  /* 0x0000005a4b4b7220 */ /* 0x080fe20000400000 */
[----:B------:R-:W-:Y:S01]  /*6dc0*/  F2FP.TF32.F32.PACK_B R13, R13 ;  /* 0x0000000dff0d723e */ /* 0x000fe200024050ff */
[-C--:B------:R-:W-:Y:S01]  /*6dd0*/  FMUL R77, R77, R90.reuse ;  /* 0x0000005a4d4d7220 */ /* 0x080fe20000400000 */
[----:B------:R-:W-:Y:S01]  /*6de0*/  F2FP.TF32.F32.PACK_B R5, R5 ;  /* 0x00000005ff05723e */ /* 0x000fe200024050ff */
[-C--:B------:R-:W-:Y:S01]  /*6df0*/  FMUL R79, R79, R90.reuse ;  /* 0x0000005a4f4f7220 */ /* 0x080fe20000400000 */
[----:B------:R-:W-:Y:S01]  /*6e00*/  F2FP.TF32.F32.PACK_B R61, R61 ;  /* 0x0000003dff3d723e */ /* 0x000fe200024050ff */
[----:B------:R0:W-:Y:S01]  /*6e10*/  @P3 STG.E desc[UR40][R10.64], R13 ;  /* 0x0000000d0a003986 */ /* 0x0001e2000c101928 */
[----:B------:R-:W-:Y:S01]  /*6e20*/  F2FP.TF32.F32.PACK_B R63, R63 ;  /* 0x0000003fff3f723e */ /* 0x000fe200024050ff */
[-C--:B------:R-:W-:Y:S01]  /*6e30*/  FMUL R81, R81, R90.reuse ;  /* 0x0000005a51517220 */ /* 0x080fe20000400000 */
[C---:B------:R-:W-:Y:S01]  /*6e40*/  ISETP.GT.AND P3, PT, R4.reuse, 0x10, PT ;  /* 0x000000100400780c */ /* 0x040fe20003f64270 */
[----:B------:R1:W-:Y:S01]  /*6e50*/  @P1 STG.E desc[UR40][R8.64+0x20], R5 ;  /* 0x0000200508001986 */ /* 0x0003e2000c101928 */
[----:B------:R-:W-:Y:S01]  /*6e60*/  ISETP.GT.AND P1, PT, R3, 0x8, P5 ;  /* 0x000000080300780c */ /* 0x000fe20002f24270 */
[-C--:B------:R-:W-:Y:S01]  /*6e70*/  FMUL R83, R83, R90.reuse ;  /* 0x0000005a53537220 */ /* 0x080fe20000400000 */
[----:B------:R-:W-:Y:S01]  /*6e80*/  ISETP.GT.AND P2, PT, R4, 0x11, PT ;  /* 0x000000110400780c */ /* 0x000fe20003f44270 */
[----:B------:R-:W-:Y:S01]  /*6e90*/  @P0 STG.E desc[UR40][R8.64+0x24], R61 ;  /* 0x0000243d08000986 */ /* 0x000fe2000c101928 */
[----:B------:R-:W-:Y:S01]  /*6ea0*/  ISETP.GT.AND P0, PT, R3, 0x8, P4 ;  /* 0x000000080300780c */ /* 0x000fe20002704270 */
[-C--:B------:R-:W-:Y:S01]  /*6eb0*/  FMUL R85, R85, R90.reuse ;  /* 0x0000005a55557220 */ /* 0x080fe20000400000 */
[----:B------:R-:W-:Y:S01]  /*6ec0*/  F2FP.TF32.F32.PACK_B R65, R65 ;  /* 0x00000041ff41723e */ /* 0x000fe200024050ff */
[-C--:B0-----:R-:W-:Y:S01]  /*6ed0*/  FMUL R13, R62, R90.reuse ;  /* 0x0000005a3e0d7220 */ /* 0x081fe20000400000 */
[----:B------:R-:W-:Y:S01]  /*6ee0*/  F2FP.TF32.F32.PACK_B R67, R67 ;  /* 0x00000043ff43723e */ /* 0x000fe200024050ff */
[-C--:B------:R-:W-:Y:S01]  /*6ef0*/  FMUL R87, R87, R90.reuse ;  /* 0x0000005a57577220 */ /* 0x080fe20000400000 */
[----:B------:R-:W-:Y:S01]  /*6f00*/  F2FP.TF32.F32.PACK_B R69, R69 ;  /* 0x00000045ff45723e */ /* 0x000fe200024050ff */
[-C--:B-1----:R-:W-:Y:S01]  /*6f10*/  FMUL R5, R64, R90.reuse ;  /* 0x0000005a40057220 */ /* 0x082fe20000400000 */
[----:B------:R-:W-:Y:S01]  /*6f20*/  F2FP.TF32.F32.PACK_B R13, R13 ;  /* 0x0000000dff0d723e */ /* 0x000fe200024050ff */
[-C--:B------:R-:W-:Y:S01]  /*6f30*/  FMUL R25, R25, R90.reuse ;  /* 0x0000005a19197220 */ /* 0x080fe20000400000 */
[----:B------:R-:W-:Y:S01]  /*6f40*/  F2FP.TF32.F32.PACK_B R71, R71 ;  /* 0x00000047ff47723e */ /* 0x000fe200024050ff */
[-C--:B------:R-:W-:Y:S01]  /*6f50*/  FMUL R27, R27, R90.reuse ;  /* 0x0000005a1b1b7220 */ /* 0x080fe20000400000 */
[----:B------:R-:W-:Y:S01]  /*6f60*/  F2FP.TF32.F32.PACK_B R5, R5 ;  /* 0x00000005ff05723e */ /* 0x000fe200024050ff */
[----:B------:R-:W-:Y:S01]  /*6f70*/  @P0 STG.E desc[UR40][R10.64+0x24], R63 ;  /* 0x0000243f0a000986 */ /* 0x000fe2000c101928 */
[----:B------:R-:W-:Y:S01]  /*6f80*/  ISETP.GT.AND P0, PT, R3, RZ, P3 ;  /* 0x000000ff0300720c */ /* 0x000fe20001f04270 */
[-C--:B------:R-:W-:Y:S01]  /*6f90*/  FMUL R29, R29, R90.reuse ;  /* 0x0000005a1d1d7220 */ /* 0x080fe20000400000 */
[----:B------:R-:W-:Y:S01]  /*6fa0*/  F2FP.TF32.F32.PACK_B R73, R73 ;  /* 0x00000049ff49723e */ /* 0x000fe200024050ff */
[----:B------:R0:W-:Y:S01]  /*6fb0*/  @P1 STG.E desc[UR40][R10.64+0x20], R13 ;  /* 0x0000200d0a001986 */ /* 0x0001e2000c101928 */
[C---:B------:R-:W-:Y:S01]  /*6fc0*/  ISETP.GT.AND P1, PT, R4.reuse, 0x19, PT ;  /* 0x000000190400780c */ /* 0x040fe20003f24270 */
[-C--:B------:R-:W-:Y:S01]  /*6fd0*/  FMUL R31, R31, R90.reuse ;  /* 0x0000005a1f1f7220 */ /* 0x080fe20000400000 */
[----:B------:R-:W-:Y:S01]  /*6fe0*/  F2FP.TF32.F32.PACK_B R75, R75 ;  /* 0x0000004bff4b723e */ /* 0x000fe200024050ff */
[-C--:B------:R-:W-:Y:S01]  /*6ff0*/  FMUL R33, R33, R90.reuse ;  /* 0x0000005a21217220 */ /* 0x080fe20000400000 */
[C---:B------:R-:W-:Y:S01]  /*7000*/  ISETP.GT.AND P5, PT, R4.reuse, 0x28, PT ;  /* 0x000000280400780c */ /* 0x040fe20003fa4270 */
[-C--:B------:R-:W-:Y:S01]  /*7010*/  FMUL R35, R35, R90.reuse ;  /* 0x0000005a23237220 */ /* 0x080fe20000400000 */
[----:B------:R-:W-:Y:S01]  /*7020*/  ISETP.GT.AND P4, PT, R4, 0x29, PT ;  /* 0x000000290400780c */ /* 0x000fe20003f84270 */
[-C--:B------:R-:W-:Y:S01]  /*7030*/  FMUL R37, R37, R90.reuse ;  /* 0x0000005a25257220 */ /* 0x080fe20000400000 */
[----:B------:R-:W-:Y:S01]  /*7040*/  F2FP.TF32.F32.PACK_B R77, R77 ;  /* 0x0000004dff4d723e */ /* 0x000fe200024050ff */
[----:B------:R1:W-:Y:S01]  /*7050*/  @P0 STG.E desc[UR40][R8.64+0x40], R5 ;  /* 0x0000400508000986 */ /* 0x0003e2000c101928 */
[----:B------:R-:W-:Y:S01]  /*7060*/  ISETP.GT.AND P0, PT, R3, RZ, P2 ;  /* 0x000000ff0300720c */ /* 0x000fe20001704270 */
[-C--:B0-----:R-:W-:Y:S01]  /*7070*/  FMUL R13, R66, R90.reuse ;  /* 0x0000005a420d7220 */ /* 0x081fe20000400000 */
[----:B------:R-:W-:Y:S01]  /*7080*/  F2FP.TF32.F32.PACK_B R79, R79 ;  /* 0x0000004fff4f723e */ /* 0x000fe200024050ff */
[-C--:B------:R-:W-:Y:S01]  /*7090*/  FMUL R39, R39, R90.reuse ;  /* 0x0000005a27277220 */ /* 0x080fe20000400000 */
[----:B------:R-:W-:Y:S01]  /*70a0*/  F2FP.TF32.F32.PACK_B R81, R81 ;  /* 0x00000051ff51723e */ /* 0x000fe200024050ff */
[-C--:B------:R-:W-:Y:S01]  /*70b0*/  FMUL R41, R41, R90.reuse ;  /* 0x0000005a29297220 */ /* 0x080fe20000400000 */
[----:B------:R-:W-:Y:S01]  /*70c0*/  F2FP.TF32.F32.PACK_B R13, R13 ;  /* 0x0000000dff0d723e */ /* 0x000fe200024050ff */
[-C--:B------:R-:W-:Y:S01]  /*70d0*/  FMUL R43, R43, R90.reuse ;  /* 0x0000005a2b2b7220 */ /* 0x080fe20000400000 */
[----:B------:R-:W-:Y:S01]  /*70e0*/  F2FP.TF32.F32.PACK_B R83, R83 ;  /* 0x00000053ff53723e */ /* 0x000fe200024050ff */
[-C--:B------:R-:W-:Y:S01]  /*70f0*/  FMUL R45, R45, R90.reuse ;  /* 0x0000005a2d2d7220 */ /* 0x080fe20000400000 */
[----:B------:R-:W-:Y:S01]  /*7100*/  P2R R57, PR, RZ, 0x20 ;  /* 0x00000020ff397803 */ /* 0x000fe20000000000 */
[-C--:B-1----:R-:W-:Y:S01]  /*7110*/  FMUL R5, R68, R90.reuse ;  /* 0x0000005a44057220 */ /* 0x082fe20000400000 */
[----:B------:R-:W-:Y:S01]  /*7120*/  P2R R56, PR, RZ, 0x10 ;  /* 0x00000010ff387803 */ /* 0x000fe20000000000 */
[----:B------:R-:W-:Y:S01]  /*7130*/  @P0 STG.E desc[UR40][R8.64+0x44], R65 ;  /* 0x0000444108000986 */ /* 0x000fe2000c101928 */
[----:B------:R-:W-:Y:S01]  /*7140*/  ISETP.GT.AND P0, PT, R3, 0x8, P3 ;  /* 0x000000080300780c */ /* 0x000fe20001f04270 */
[-C--:B------:R-:W-:Y:S01]  /*7150*/  FMUL R47, R47, R90.reuse ;  /* 0x0000005a2f2f7220 */ /* 0x080fe20000400000 */
[----:B------:R-:W-:Y:S01]  /*7160*/  F2FP.TF32.F32.PACK_B R5, R5 ;  /* 0x00000005ff05723e */ /* 0x000fe200024050ff */
[-C--:B------:R-:W-:Y:S01]  /*7170*/  FMUL R49, R49, R90.reuse ;  /* 0x0000005a31317220 */ /* 0x080fe20000400000 */
[----:B------:R-:W-:Y:S01]  /*7180*/  ISETP.GT.AND P3, PT, R4, 0x30, PT ;  /* 0x000000300400780c */ /* 0x000fe20003f64270 */
[-C--:B------:R-:W-:Y:S01]  /*7190*/  FMUL R51, R51, R90.reuse ;  /* 0x0000005a33337220 */ /* 0x080fe20000400000 */
[----:B------:R-:W-:Y:S01]  /*71a0*/  F2FP.TF32.F32.PACK_B R85, R85 ;  /* 0x00000055ff55723e */ /* 0x000fe200024050ff */
[-C--:B------:R-:W-:Y:S01]  /*71b0*/  FMUL R53, R53, R90.reuse ;  /* 0x0000005a35357220 */ /* 0x080fe20000400000 */
[----:B------:R-:W-:Y:S01]  /*71c0*/  F2FP.TF32.F32.PACK_B R87, R87 ;  /* 0x00000057ff57723e */ /* 0x000fe200024050ff */
[----:B------:R-:W-:Y:S01]  /*71d0*/  FMUL R55, R55, R90 ;  /* 0x0000005a37377220 */ /* 0x000fe20000400000 */
[----:B------:R-:W-:-:S02]  /*71e0*/  F2FP.TF32.F32.PACK_B R25, R25 ;  /* 0x00000019ff19723e */ /* 0x000fc400024050ff */
[----:B------:R-:W-:Y:S01]  /*71f0*/  F2FP.TF32.F32.PACK_B R27, R27 ;  /* 0x0000001bff1b723e */ /* 0x000fe200024050ff */
[----:B------:R0:W-:Y:S01]  /*7200*/  @P0 STG.E desc[UR40][R10.64+0x40], R13 ;  /* 0x0000400d0a000986 */ /* 0x0001e2000c101928 */
[----:B------:R-:W-:Y:S02]  /*7210*/  ISETP.GT.AND P0, PT, R3, 0x8, P2 ;  /* 0x000000080300780c */ /* 0x000fe40001704270 */
[----:B------:R-:W-:Y:S02]  /*7220*/  ISETP.GT.AND P2, PT, R4, 0x18, PT ;  /* 0x000000180400780c */ /* 0x000fe40003f44270 */
[----:B------:R-:W-:Y:S02]  /*7230*/  F2FP.TF32.F32.PACK_B R29, R29 ;  /* 0x0000001dff1d723e */ /* 0x000fe400024050ff */
[----:B------:R-:W-:Y:S02]  /*7240*/  F2FP.TF32.F32.PACK_B R31, R31 ;  /* 0x0000001fff1f723e */ /* 0x000fe400024050ff */
[----:B------:R-:W-:-:S02]  /*7250*/  F2FP.TF32.F32.PACK_B R33, R33 ;  /* 0x00000021ff21723e */ /* 0x000fc400024050ff */
[----:B------:R-:W-:Y:S01]  /*7260*/  F2FP.TF32.F32.PACK_B R35, R35 ;  /* 0x00000023ff23723e */ /* 0x000fe200024050ff */
[----:B0-----:R-:W-:Y:S01]  /*7270*/  FMUL R13, R70, R90 ;  /* 0x0000005a460d7220 */ /* 0x001fe20000400000 */
[----:B------:R-:W-:Y:S01]  /*7280*/  F2FP.TF32.F32.PACK_B R37, R37 ;  /* 0x00000025ff25723e */ /* 0x000fe200024050ff */
[----:B------:R-:W-:Y:S01]  /*7290*/  @P0 STG.E desc[UR40][R10.64+0x44], R67 ;  /* 0x000044430a000986 */ /* 0x000fe2000c101928 */
[----:B------:R-:W-:Y:S02]  /*72a0*/  ISETP.GT.AND P0, PT, R3, RZ, P2 ;  /* 0x000000ff0300720c */ /* 0x000fe40001704270 */
[----:B------:R-:W-:Y:S02]  /*72b0*/  F2FP.TF32.F32.PACK_B R13, R13 ;  /* 0x0000000dff0d723e */ /* 0x000fe400024050ff */
[----:B------:R-:W-:Y:S02]  /*72c0*/  F2FP.TF32.F32.PACK_B R39, R39 ;  /* 0x00000027ff27723e */ /* 0x000fe400024050ff */
[----:B------:R-:W-:-:S02]  /*72d0*/  F2FP.TF32.F32.PACK_B R41, R41 ;  /* 0x00000029ff29723e */ /* 0x000fc400024050ff */
[----:B------:R-:W-:Y:S02]  /*72e0*/  F2FP.TF32.F32.PACK_B R43, R43 ;  /* 0x0000002bff2b723e */ /* 0x000fe400024050ff */
[----:B------:R-:W-:Y:S02]  /*72f0*/  F2FP.TF32.F32.PACK_B R45, R45 ;  /* 0x0000002dff2d723e */ /* 0x000fe400024050ff */
[----:B------:R-:W-:Y:S01]  /*7300*/  F2FP.TF32.F32.PACK_B R47, R47 ;  /* 0x0000002fff2f723e */ /* 0x000fe200024050ff */
[----:B------:R0:W-:Y:S01]  /*7310*/  @P0 STG.E desc[UR40][R8.64+0x60], R5 ;  /* 0x0000600508000986 */ /* 0x0001e2000c101928 */
[----:B------:R-:W-:Y:S02]  /*7320*/  ISETP.GT.AND P0, PT, R3, RZ, P1 ;  /* 0x000000ff0300720c */ /* 0x000fe40000f04270 */
[----:B------:R-:W-:Y:S02]  /*7330*/  F2FP.TF32.F32.PACK_B R49, R49 ;  /* 0x00000031ff31723e */ /* 0x000fe400024050ff */
[----:B------:R-:W-:-:S02]  /*7340*/  F2FP.TF32.F32.PACK_B R51, R51 ;  /* 0x00000033ff33723e */ /* 0x000fc400024050ff */
[----:B------:R-:W-:Y:S02]  /*7350*/  F2FP.TF32.F32.PACK_B R53, R53 ;  /* 0x00000035ff35723e */ /* 0x000fe400024050ff */
[----:B------:R-:W-:Y:S01]  /*7360*/  F2FP.TF32.F32.PACK_B R55, R55 ;  /* 0x00000037ff37723e */ /* 0x000fe200024050ff */
[----:B0-----:R-:W-:-:S04]  /*7370*/  FMUL R5, R72, R90 ;  /* 0x0000005a48057220 */ /* 0x001fc80000400000 */
[----:B------:R-:W-:Y:S01]  /*7380*/  @P0 STG.E desc[UR40][R8.64+0x64], R69 ;  /* 0x0000644508000986 */ /* 0x000fe2000c101928 */
[----:B------:R-:W-:Y:S02]  /*7390*/  ISETP.GT.AND P0, PT, R3, 0x8, P2 ;  /* 0x000000080300780c */ /* 0x000fe40001704270 */
[----:B------:R-:W-:Y:S02]  /*73a0*/  ISETP.GT.AND P2, PT, R4, 0x20, PT ;  /* 0x000000200400780c */ /* 0x000fe40003f44270 */
[----:B------:R-:W-:-:S09]  /*73b0*/  F2FP.TF32.F32.PACK_B R5, R5 ;  /* 0x00000005ff05723e */ /* 0x000fd200024050ff */
[----:B------:R0:W-:Y:S01]  /*73c0*/  @P0 STG.E desc[UR40][R10.64+0x60], R13 ;  /* 0x0000600d0a000986 */ /* 0x0001e2000c101928 */
[----:B------:R-:W-:Y:S02]  /*73d0*/  ISETP.GT.AND P0, PT, R3, 0x8, P1 ;  /* 0x000000080300780c */ /* 0x000fe40000f04270 */
[----:B------:R-:W-:Y:S01]  /*73e0*/  ISETP.GT.AND P1, PT, R4, 0x21, PT ;  /* 0x000000210400780c */ /* 0x000fe20003f24270 */
[----:B0-----:R-:W-:-:S10]  /*73f0*/  FMUL R13, R74, R90 ;  /* 0x0000005a4a0d7220 */ /* 0x001fd40000400000 */
[----:B------:R-:W-:Y:S01]  /*7400*/  @P0 STG.E desc[UR40][R10.64+0x64], R71 ;  /* 0x000064470a000986 */ /* 0x000fe2000c101928 */
[----:B------:R-:W-:Y:S02]  /*7410*/  ISETP.GT.AND P0, PT, R3, RZ, P2 ;  /* 0x000000ff0300720c */ /* 0x000fe40001704270 */
[----:B------:R-:W-:-:S11]  /*7420*/  F2FP.TF32.F32.PACK_B R13, R13 ;  /* 0x0000000dff0d723e */ /* 0x000fd600024050ff */
[----:B------:R0:W-:Y:S01]  /*7430*/  @P0 STG.E desc[UR40][R8.64+0x80], R5 ;  /* 0x0000800508000986 */ /* 0x0001e2000c101928 */
[----:B------:R-:W-:Y:S01]  /*7440*/  ISETP.GT.AND P0, PT, R3, RZ, P1 ;  /* 0x000000ff0300720c */ /* 0x000fe20000f04270 */
[----:B0-----:R-:W-:-:S12]  /*7450*/  FMUL R5, R76, R90 ;  /* 0x0000005a4c057220 */ /* 0x001fd80000400000 */
[----:B------:R-:W-:Y:S01]  /*7460*/  @P0 STG.E desc[UR40][R8.64+0x84], R73 ;  /* 0x0000844908000986 */ /* 0x000fe2000c101928 */
[----:B------:R-:W-:Y:S02]  /*7470*/  ISETP.GT.AND P0, PT, R3, 0x8, P2 ;  /* 0x000000080300780c */ /* 0x000fe40001704270 */
[----:B------:R-:W-:Y:S02]  /*7480*/  F2FP.TF32.F32.PACK_B R5, R5 ;  /* 0x00000005ff05723e */ /* 0x000fe400024050ff */
[----:B------:R-:W-:-:S09]  /*7490*/  ISETP.GT.AND P2, PT, R4, 0x38, PT ;  /* 0x000000380400780c */ /* 0x000fd20003f44270 */
[----:B------:R0:W-:Y:S01]  /*74a0*/  @P0 STG.E desc[UR40][R10.64+0x80], R13 ;  /* 0x0000800d0a000986 */ /* 0x0001e2000c101928 */
[----:B------:R-:W-:Y:S01]  /*74b0*/  ISETP.GT.AND P0, PT, R3, 0x8, P1 ;  /* 0x000000080300780c */ /* 0x000fe20000f04270 */
[----:B0-----:R-:W-:-:S12]  /*74c0*/  FMUL R13, R78, R90 ;  /* 0x0000005a4e0d7220 */ /* 0x001fd80000400000 */
        /* <DEDUP_REMOVED lines=8> */
[----:B------:R-:W-:-:S11]  /*7550*/  F2FP.TF32.F32.PACK_B R5, R5 ;  /* 0x00000005ff05723e */ /* 0x000fd600024050ff */
[----:B------:R0:W-:Y:S01]  /*7560*/  @P0 STG.E desc[UR40][R10.64+0xa0], R13 ;  /* 0x0000a00d0a000986 */ /* 0x0001e2000c101928 */
[C---:B------:R-:W-:Y:S02]  /*7570*/  ISETP.GT.AND P0, PT, R3.reuse, 0x8, P4 ;  /* 0x000000080300780c */ /* 0x040fe40002704270 */
[----:B------:R-:W-:Y:S01]  /*7580*/  ISETP.GT.AND P4, PT, R3, 0x8, P2 ;  /* 0x000000080300780c */ /* 0x000fe20001784270 */
[----:B0-----:R-:W-:-:S10]  /*7590*/  FMUL R13, R82, R90 ;  /* 0x0000005a520d7220 */ /* 0x001fd40000400000 */
[----:B------:R-:W-:Y:S01]  /*75a0*/  @P0 STG.E desc[UR40][R10.64+0xa4], R79 ;  /* 0x0000a44f0a000986 */ /* 0x000fe2000c101928 */
[----:B------:R-:W-:Y:S02]  /*75b0*/  ISETP.GT.AND P0, PT, R3, RZ, P3 ;  /* 0x000000ff0300720c */ /* 0x000fe40001f04270 */
[----:B------:R-:W-:-:S11]  /*75c0*/  F2FP.TF32.F32.PACK_B R13, R13 ;  /* 0x0000000dff0d723e */ /* 0x000fd600024050ff */
[----:B------:R0:W-:Y:S01]  /*75d0*/  @P0 STG.E desc[UR40][R8.64+0xc0], R5 ;  /* 0x0000c00508000986 */ /* 0x0001e2000c101928 */
[----:B------:R-:W-:-:S04]  /*75e0*/  ISETP.GT.AND P0, PT, R4, 0x31, PT ;  /* 0x000000310400780c */ /* 0x000fc80003f04270 */
[----:B------:R-:W-:Y:S01]  /*75f0*/  ISETP.GT.AND P1, PT, R3, RZ, P0 ;  /* 0x000000ff0300720c */ /* 0x000fe20000724270 */
[----:B0-----:R-:W-:-:S05]  /*7600*/  FMUL R5, R84, R90 ;  /* 0x0000005a54057220 */ /* 0x001fca0000400000 */
[----:B------:R-:W-:-:S07]  /*7610*/  F2FP.TF32.F32.PACK_B R5, R5 ;  /* 0x00000005ff05723e */ /* 0x000fce00024050ff */
[----:B------:R-:W-:Y:S01]  /*7620*/  @P1 STG.E desc[UR40][R8.64+0xc4], R81 ;  /* 0x0000c45108001986 */ /* 0x000fe2000c101928 */
[----:B------:R-:W-:-:S13]  /*7630*/  ISETP.GT.AND P1, PT, R3, 0x8, P3 ;  /* 0x000000080300780c */ /* 0x000fda0001f24270 */
[----:B------:R0:W-:Y:S01]  /*7640*/  @P1 STG.E desc[UR40][R10.64+0xc0], R13 ;  /* 0x0000c00d0a001986 */ /* 0x0001e2000c101928 */
[----:B------:R-:W-:-:S13]  /*7650*/  ISETP.GT.AND P1, PT, R3, 0x8, P0 ;  /* 0x000000080300780c */ /* 0x000fda0000724270 */
[----:B------:R-:W-:Y:S01]  /*7660*/  @P1 STG.E desc[UR40][R10.64+0xc4], R83 ;  /* 0x0000c4530a001986 */ /* 0x000fe2000c101928 */
[----:B------:R-:W-:-:S05]  /*7670*/  IADD3 R14, P1, R103, R10, RZ ;  /* 0x0000000a670e7210 */ /* 0x000fca0007f3e0ff */
[----:B------:R-:W-:Y:S01]  /*7680*/  IMAD.X R15, R23, 0x1, R11, P1 ;  /* 0x00000001170f7824 */ /* 0x000fe200008e060b */
[----:B------:R-:W-:-:S13]  /*7690*/  ISETP.GT.AND P1, PT, R3, RZ, P2 ;  /* 0x000000ff0300720c */ /* 0x000fda0001724270 */
[----:B------:R1:W-:Y:S01]  /*76a0*/  @P1 STG.E desc[UR40][R8.64+0xe0], R5 ;  /* 0x0000e00508001986 */ /* 0x0003e2000c101928 */
[----:B------:R-:W-:-:S05]  /*76b0*/  IADD3 R20, P1, R103, R10, RZ ;  /* 0x0000000a67147210 */ /* 0x000fca0007f3e0ff */
[----:B------:R-:W-:Y:S01]  /*76c0*/  IMAD.X R21, R23, 0x1, R11, P1 ;  /* 0x0000000117157824 */ /* 0x000fe200008e060b */
[----:B------:R-:W-:-:S05]  /*76d0*/  IADD3 R12, P1, R103, R8, RZ ;  /* 0x00000008670c7210 */ /* 0x000fca0007f3e0ff */
[----:B0-----:R-:W-:Y:S01]  /*76e0*/  IMAD.X R13, R23, 0x1, R9, P1 ;  /* 0x00000001170d7824 */ /* 0x001fe200008e0609 */
[----:B------:R-:W-:Y:S01]  /*76f0*/  ISETP.GT.AND P1, PT, R4, 0x39, PT ;  /* 0x000000390400780c */ /* 0x000fe20003f24270 */
[-C--:B-1----:R-:W-:Y:S01]  /*7700*/  FMUL R5, R86, R90.reuse ;  /* 0x0000005a56057220 */ /* 0x082fe20000400000 */
[----:B------:R-:W-:Y:S02]  /*7710*/  FMUL R23, R24, R90 ;  /* 0x0000005a18177220 */ /* 0x000fe40000400000 */
[----:B------:R-:W-:Y:S02]  /*7720*/  ISETP.GT.AND P5, PT, R3, RZ, P1 ;  /* 0x000000ff0300720c */ /* 0x000fe40000fa4270 */
[----:B------:R-:W-:Y:S02]  /*7730*/  F2FP.TF32.F32.PACK_B R5, R5 ;  /* 0x00000005ff05723e */ /* 0x000fe400024050ff */
[----:B------:R-:W-:-:S09]  /*7740*/  F2FP.TF32.F32.PACK_B R23, R23 ;  /* 0x00000017ff17723e */ /* 0x000fd200024050ff */
[----:B------:R-:W-:Y:S01]  /*7750*/  @P5 STG.E desc[UR40][R8.64+0xe4], R85 ;  /* 0x0000e45508005986 */ /* 0x000fe2000c101928 */
[----:B------:R-:W-:-:S03]  /*7760*/  ISETP.GT.AND P5, PT, R4, 0x1, PT ;  /* 0x000000010400780c */ /* 0x000fc60003fa4270 */
[----:B------:R0:W-:Y:S01]  /*7770*/  @P4 STG.E desc[UR40][R10.64+0xe0], R5 ;  /* 0x0000e0050a004986 */ /* 0x0001e2000c101928 */
[C---:B------:R-:W-:Y:S02]  /*7780*/  ISETP.GT.AND P4, PT, R3.reuse, 0x8, P1 ;  /* 0x000000080300780c */ /* 0x040fe40000f84270 */
[----:B------:R-:W-:Y:S01]  /*7790*/  ISETP.GT.AND P5, PT, R3, 0x80, P5 ;  /* 0x000000800300780c */ /* 0x000fe20002fa4270 */
[----:B0-----:R-:W-:-:S10]  /*77a0*/  FMUL R5, R26, R90 ;  /* 0x0000005a1a057220 */ /* 0x001fd40000400000 */
[----:B------:R0:W-:Y:S01]  /*77b0*/  @P4 STG.E desc[UR40][R10.64+0xe4], R87 ;  /* 0x0000e4570a004986 */ /* 0x0001e2000c101928 */
[C---:B------:R-:W-:Y:S01]  /*77c0*/  ISETP.GT.AND P4, PT, R3.reuse, 0x80, P6 ;  /* 0x000000800300780c */ /* 0x040fe20003784270 */
[----:B------:R-:W-:Y:S01]  /*77d0*/  @P5 IMAD.MOV.U32 R8, RZ, RZ, R12 ;  /* 0x000000ffff085224 */ /* 0x000fe200078e000c */
[----:B------:R-:W-:Y:S01]  /*77e0*/  ISETP.GT.AND P6, PT, R3, 0x88, P6 ;  /* 0x000000880300780c */ /* 0x000fe200037c4270 */
[----:B------:R-:W-:Y:S01]  /*77f0*/  @P5 IMAD.MOV.U32 R9, RZ, RZ, R13 ;  /* 0x000000ffff095224 */ /* 0x000fe200078e000d */
[----:B------:R-:W-:Y:S01]  /*7800*/  F2FP.TF32.F32.PACK_B R5, R5 ;  /* 0x00000005ff05723e */ /* 0x000fe200024050ff */
[----:B0-----:R-:W-:-:S08]  /*7810*/  FMUL R11, R28, R90 ;  /* 0x0000005a1c0b7220 */ /* 0x001fd00000400000 */
[----:B------:R-:W-:Y:S01]  /*7820*/  @P4 STG.E desc[UR40][R12.64], R23 ;  /* 0x000000170c004986 */ /* 0x000fe2000c101928 */
[----:B------:R-:W-:Y:S02]  /*7830*/  ISETP.NE.AND P4, PT, R56, RZ, PT ;  /* 0x000000ff3800720c */ /* 0x000fe40003f85270 */
[----:B------:R-:W-:Y:S01]  /*7840*/  F2FP.TF32.F32.PACK_B R11, R11 ;  /* 0x0000000bff0b723e */ /* 0x000fe200024050ff */
[----:B------:R-:W-:Y:S01]  /*7850*/  @P5 STG.E desc[UR40][R8.64+0x4], R25 ;  /* 0x0000041908005986 */ /* 0x000fe2000c101928 */
[----:B------:R-:W-:-:S03]  /*7860*/  ISETP.NE.AND P5, PT, R57, RZ, PT ;  /* 0x000000ff3900720c */ /* 0x000fc60003fa5270 */
[----:B------:R0:W-:Y:S01]  /*7870*/  @P6 STG.E desc[UR40][R14.64], R5 ;  /* 0x000000050e006986 */ /* 0x0001e2000c101928 */
[----:B------:R-:W-:-:S04]  /*7880*/  ISETP.GT.AND P6, PT, R4, 0x1, PT ;  /* 0x000000010400780c */ /* 0x000fc80003fc4270 */
[----:B------:R-:W-:Y:S01]  /*7890*/  ISETP.GT.AND P6, PT, R3, 0x88, P6 ;  /* 0x000000880300780c */ /* 0x000fe200037c4270 */
[-C--:B0-----:R-:W-:Y:S01]  /*78a0*/  FMUL R5, R30, R90.reuse ;  /* 0x0000005a1e057220 */ /* 0x081fe20000400000 */
[----:B------:R-:W-:-:S04]  /*78b0*/  FMUL R15, R50, R90 ;  /* 0x0000005a320f7220 */ /* 0x000fc80000400000 */
[----:B------:R-:W-:-:S07]  /*78c0*/  F2FP.TF32.F32.PACK_B R5, R5 ;  /* 0x00000005ff05723e */ /* 0x000fce00024050ff */
[----:B------:R0:W-:Y:S01]  /*78d0*/  @P6 STG.E desc[UR40][R20.64+0x4], R27 ;  /* 0x0000041b14006986 */ /* 0x0001e2000c101928 */
[----:B------:R-:W-:Y:S02]  /*78e0*/  ISETP.GT.AND P6, PT, R4, 0x8, PT ;  /* 0x000000080400780c */ /* 0x000fe40003fc4270 */
[----:B------:R-:W-:Y:S02]  /*78f0*/  F2FP.TF32.F32.PACK_B R15, R15 ;  /* 0x0000000fff0f723e */ /* 0x000fe400024050ff */
[----:B------:R-:W-:Y:S01]  /*7900*/  ISETP.GT.AND P6, PT, R3, 0x80, P6 ;  /* 0x000000800300780c */ /* 0x000fe200037c4270 */
[----:B0-----:R-:W-:-:S05]  /*7910*/  FMUL R21, R52, R90 ;  /* 0x0000005a34157220 */ /* 0x001fca0000400000 */
[----:B------:R-:W-:-:S07]  /*7920*/  F2FP.TF32.F32.PACK_B R21, R21 ;  /* 0x00000015ff15723e */ /* 0x000fce00024050ff */
[----:B------:R-:W-:Y:S02]  /*7930*/  @P6 IMAD.MOV.U32 R8, RZ, RZ, R12 ;  /* 0x000000ffff086224 */ /* 0x000fe400078e000c */
[----:B------:R-:W-:-:S05]  /*7940*/  @P6 IMAD.MOV.U32 R9, RZ, RZ, R13 ;  /* 0x000000ffff096224 */ /* 0x000fca00078e000d */
[----:B------:R0:W-:Y:S01]  /*7950*/  @P6 STG.E desc[UR40][R8.64+0x20], R11 ;  /* 0x0000200b08006986 */ /* 0x0001e2000c101928 */
[----:B------:R-:W-:-:S04]  /*7960*/  ISETP.GT.AND P6, PT, R4, 0x9, PT ;  /* 0x000000090400780c */ /* 0x000fc80003fc4270 */
[----:B------:R-:W-:Y:S01]  /*7970*/  ISETP.GT.AND P6, PT, R3, 0x80, P6 ;  /* 0x000000800300780c */ /* 0x000fe200037c4270 */
[----:B0-----:R-:W-:-:S05]  /*7980*/  FMUL R11, R32, R90 ;  /* 0x0000005a200b7220 */ /* 0x001fca0000400000 */
[----:B------:R-:W-:-:S07]  /*7990*/  F2FP.TF32.F32.PACK_B R11, R11 ;  /* 0x0000000bff0b723e */ /* 0x000fce00024050ff */
[----:B------:R-:W-:Y:S02]  /*79a0*/  @P6 IMAD.MOV.U32 R8, RZ, RZ, R12 ;  /* 0x000000ffff086224 */ /* 0x000fe400078e000c */
[----:B------:R-:W-:-:S05]  /*79b0*/  @P6 IMAD.MOV.U32 R9, RZ, RZ, R13 ;  /* 0x000000ffff096224 */ /* 0x000fca00078e000d */
[----:B------:R-:W-:Y:S01]  /*79c0*/  @P6 STG.E desc[UR40][R8.64+0x24], R29 ;  /* 0x0000241d08006986 */ /* 0x000fe2000c101928 */
[----:B------:R-:W-:-:S04]  /*79d0*/  ISETP.GT.AND P6, PT, R4, 0x8, PT ;  /* 0x000000080400780c */ /* 0x000fc80003fc4270 */
[----:B------:R-:W-:-:S13]  /*79e0*/  ISETP.GT.AND P6, PT, R3, 0x88, P6 ;  /* 0x000000880300780c */ /* 0x000fda00037c4270 */
[----:B------:R0:W-:Y:S01]  /*79f0*/  @P6 STG.E desc[UR40][R6.64+0x20], R5 ;  /* 0x0000200506006986 */ /* 0x0001e2000c101928 */
[----:B------:R-:W-:-:S04]  /*7a00*/  ISETP.GT.AND P6, PT, R4, 0x9, PT ;  /* 0x000000090400780c */ /* 0x000fc80003fc4270 */
[----:B------:R-:W-:Y:S01]  /*7a10*/  ISETP.GT.AND P6, PT, R3, 0x88, P6 ;  /* 0x000000880300780c */ /* 0x000fe200037c4270 */
[----:B0-----:R-:W-:-:S05]  /*7a20*/  FMUL R5, R34, R90 ;  /* 0x0000005a22057220 */ /* 0x001fca0000400000 */
[----:B------:R-:W-:-:S07]  /*7a30*/  F2FP.TF32.F32.PACK_B R5, R5 ;  /* 0x00000005ff05723e */ /* 0x000fce00024050ff */
[----:B------:R-:W-:Y:S01]  /*7a40*/  @P6 STG.E desc[UR40][R6.64+0x24], R31 ;  /* 0x0000241f06006986 */ /* 0x000fe2000c101928 */
[----:B------:R-:W-:-:S04]  /*7a50*/  ISETP.GT.AND P6, PT, R4, 0x10, PT ;  /* 0x000000100400780c */ /* 0x000fc80003fc4270 */
[----:B------:R-:W-:-:S13]  /*7a60*/  ISETP.GT.AND P6, PT, R3, 0x80, P6 ;  /* 0x000000800300780c */ /* 0x000fda00037c4270 */
        /* <DEDUP_REMOVED lines=54> */
[----:B------:R0:W-:Y:S01]  /*7dd0*/  @P6 STG.E desc[UR40][R6.64+0x80], R5 ;  /* 0x0000800506006986 */ /* 0x0001e2000c101928 */
[----:B------:R-:W-:-:S04]  /*7de0*/  ISETP.GT.AND P6, PT, R4, 0x21, PT ;  /* 0x000000210400780c */ /* 0x000fc80003fc4270 */
[----:B------:R-:W-:-:S13]  /*7df0*/  ISETP.GT.AND P6, PT, R3, 0x88, P6 ;  /* 0x000000880300780c */ /* 0x000fda00037c4270 */
[----:B------:R-:W-:Y:S02]  /*7e00*/  @P6 IMAD.MOV.U32 R4, RZ, RZ, R6 ;  /* 0x000000ffff046224 */ /* 0x000fe400078e0006 */
[----:B0-----:R-:W-:-:S05]  /*7e10*/  @P6 IMAD.MOV.U32 R5, RZ, RZ, R7 ;  /* 0x000000ffff056224 */ /* 0x001fca00078e0007 */
[----:B------:R0:W-:Y:S01]  /*7e20*/  @P6 STG.E desc[UR40][R4.64+0x84], R43 ;  /* 0x0000842b04006986 */ /* 0x0001e2000c101928 */
[C---:B------:R-:W-:Y:S02]  /*7e30*/  ISETP.GT.AND P6, PT, R3.reuse, 0x80, P5 ;  /* 0x000000800300780c */ /* 0x040fe40002fc4270 */
[----:B------:R-:W-:-:S11]  /*7e40*/  ISETP.GT.AND P5, PT, R3, 0x88, P5 ;  /* 0x000000880300780c */ /* 0x000fd60002fa4270 */
[----:B0-----:R-:W-:Y:S02]  /*7e50*/  @P6 IMAD.MOV.U32 R4, RZ, RZ, R12 ;  /* 0x000000ffff046224 */ /* 0x001fe400078e000c */
[----:B------:R-:W-:-:S05]  /*7e60*/  @P6 IMAD.MOV.U32 R5, RZ, RZ, R13 ;  /* 0x000000ffff056224 */ /* 0x000fca00078e000d */
[----:B------:R0:W-:Y:S01]  /*7e70*/  @P6 STG.E desc[UR40][R4.64+0xa0], R9 ;  /* 0x0000a00904006986 */ /* 0x0001e2000c101928 */
[C---:B------:R-:W-:Y:S02]  /*7e80*/  ISETP.GT.AND P6, PT, R3.reuse, 0x80, P4 ;  /* 0x000000800300780c */ /* 0x040fe400027c4270 */
[----:B------:R-:W-:Y:S01]  /*7e90*/  ISETP.GT.AND P4, PT, R3, 0x88, P4 ;  /* 0x000000880300780c */ /* 0x000fe20002784270 */
[----:B0-----:R-:W-:-:S10]  /*7ea0*/  FMUL R9, R48, R90 ;  /* 0x0000005a30097220 */ /* 0x001fd40000400000 */
[----:B------:R-:W-:Y:S02]  /*7eb0*/  @P6 IMAD.MOV.U32 R4, RZ, RZ, R12 ;  /* 0x000000ffff046224 */ /* 0x000fe400078e000c */
[----:B------:R-:W-:Y:S01]  /*7ec0*/  @P6 IMAD.MOV.U32 R5, RZ, RZ, R13 ;  /* 0x000000ffff056224 */ /* 0x000fe200078e000d */
[----:B------:R-:W-:-:S04]  /*7ed0*/  F2FP.TF32.F32.PACK_B R9, R9 ;  /* 0x00000009ff09723e */ /* 0x000fc800024050ff */
[----:B------:R0:W-:Y:S02]  /*7ee0*/  @P6 STG.E desc[UR40][R4.64+0xa4], R45 ;  /* 0x0000a42d04006986 */ /* 0x0001e4000c101928 */
[----:B0-----:R-:W-:Y:S02]  /*7ef0*/  @P5 IMAD.MOV.U32 R4, RZ, RZ, R6 ;  /* 0x000000ffff045224 */ /* 0x001fe400078e0006 */
[----:B------:R-:W-:-:S05]  /*7f00*/  @P5 IMAD.MOV.U32 R5, RZ, RZ, R7 ;  /* 0x000000ffff055224 */ /* 0x000fca00078e0007 */
[----:B------:R0:W-:Y:S01]  /*7f10*/  @P5 STG.E desc[UR40][R4.64+0xa0], R11 ;  /* 0x0000a00b04005986 */ /* 0x0001e2000c101928 */
[C---:B------:R-:W-:Y:S02]  /*7f20*/  ISETP.GT.AND P5, PT, R3.reuse, 0x80, P3 ;  /* 0x000000800300780c */ /* 0x040fe40001fa4270 */
[----:B------:R-:W-:Y:S01]  /*7f30*/  ISETP.GT.AND P3, PT, R3, 0x88, P3 ;  /* 0x000000880300780c */ /* 0x000fe20001f64270 */
[----:B0-----:R-:W-:Y:S02]  /*7f40*/  @P4 IMAD.MOV.U32 R4, RZ, RZ, R6 ;  /* 0x000000ffff044224 */ /* 0x001fe400078e0006 */
[----:B------:R-:W-:Y:S01]  /*7f50*/  FMUL R11, R54, R90 ;  /* 0x0000005a360b7220 */ /* 0x000fe20000400000 */
[----:B------:R-:W-:-:S04]  /*7f60*/  @P4 IMAD.MOV.U32 R5, RZ, RZ, R7 ;  /* 0x000000ffff054224 */ /* 0x000fc800078e0007 */
[----:B------:R-:W-:Y:S01]  /*7f70*/  F2FP.TF32.F32.PACK_B R11, R11 ;  /* 0x0000000bff0b723e */ /* 0x000fe200024050ff */
[----:B------:R0:W-:Y:S01]  /*7f80*/  @P4 STG.E desc[UR40][R4.64+0xa4], R47 ;  /* 0x0000a42f04004986 */ /* 0x0001e2000c101928 */
[C---:B------:R-:W-:Y:S02]  /*7f90*/  ISETP.GT.AND P4, PT, R3.reuse, 0x80, P0 ;  /* 0x000000800300780c */ /* 0x040fe40000784270 */
[----:B------:R-:W-:Y:S01]  /*7fa0*/  ISETP.GT.AND P0, PT, R3, 0x88, P0 ;  /* 0x000000880300780c */ /* 0x000fe20000704270 */
[----:B0-----:R-:W-:Y:S02]  /*7fb0*/  @P5 IMAD.MOV.U32 R4, RZ, RZ, R12 ;  /* 0x000000ffff045224 */ /* 0x001fe400078e000c */
[----:B------:R-:W-:-:S05]  /*7fc0*/  @P5 IMAD.MOV.U32 R5, RZ, RZ, R13 ;  /* 0x000000ffff055224 */ /* 0x000fca00078e000d */
        /* <DEDUP_REMOVED lines=10> */
[----:B------:R0:W-:Y:S02]  /*8070*/  @P3 STG.E desc[UR40][R4.64+0xc0], R15 ;  /* 0x0000c00f04003986 */ /* 0x0001e4000c101928 */
[----:B0-----:R-:W-:Y:S02]  /*8080*/  @P0 IMAD.MOV.U32 R4, RZ, RZ, R6 ;  /* 0x000000ffff040224 */ /* 0x001fe400078e0006 */
[----:B------:R-:W-:-:S05]  /*8090*/  @P0 IMAD.MOV.U32 R5, RZ, RZ, R7 ;  /* 0x000000ffff050224 */ /* 0x000fca00078e0007 */
[----:B------:R0:W-:Y:S02]  /*80a0*/  @P0 STG.E desc[UR40][R4.64+0xc4], R51 ;  /* 0x0000c43304000986 */ /* 0x0001e4000c101928 */
[----:B0-----:R-:W-:Y:S02]  /*80b0*/  @P5 IMAD.MOV.U32 R4, RZ, RZ, R12 ;  /* 0x000000ffff045224 */ /* 0x001fe400078e000c */
[----:B------:R-:W-:-:S05]  /*80c0*/  @P5 IMAD.MOV.U32 R5, RZ, RZ, R13 ;  /* 0x000000ffff055224 */ /* 0x000fca00078e000d */
[----:B------:R0:W-:Y:S04]  /*80d0*/  @P5 STG.E desc[UR40][R4.64+0xe0], R21 ;  /* 0x0000e01504005986 */ /* 0x0001e8000c101928 */
[----:B------:R1:W-:Y:S01]  /*80e0*/  @P4 STG.E desc[UR40][R12.64+0xe4], R53 ;  /* 0x0000e4350c004986 */ /* 0x0003e2000c101928 */
[----:B0-----:R-:W-:Y:S02]  /*80f0*/  @P2 IMAD.MOV.U32 R4, RZ, RZ, R6 ;  /* 0x000000ffff042224 */ /* 0x001fe400078e0006 */
[----:B------:R-:W-:-:S05]  /*8100*/  @P2 IMAD.MOV.U32 R5, RZ, RZ, R7 ;  /* 0x000000ffff052224 */ /* 0x000fca00078e0007 */
[----:B------:R1:W-:Y:S04]  /*8110*/  @P2 STG.E desc[UR40][R4.64+0xe0], R11 ;  /* 0x0000e00b04002986 */ /* 0x0003e8000c101928 */
[----:B------:R1:W-:Y:S02]  /*8120*/  @P1 STG.E desc[UR40][R6.64+0xe4], R55 ;  /* 0x0000e43706001986 */ /* 0x0003e4000c101928 */
.L_x_156:
[----:B------:R-:W-:Y:S05]  /*8130*/  BSYNC B0 ;  /* 0x0000000000007941 */ /* 0x000fea0003800000 */
.L_x_32:
[----:B------:R-:W-:Y:S01]  /*8140*/  IADD3 R16, P0, R16, UR38, RZ ;  /* 0x0000002610107c10 */ /* 0x000fe2000ff1e0ff */
[----:B------:R-:W-:Y:S01]  /*8150*/  ULDC.64 UR4, c[0x0][0x650] ;  /* 0x0001940000047ab9 */ /* 0x000fe20000000a00 */
[----:B------:R-:W-:Y:S01]  /*8160*/  PRMT R3, RZ, 0x7610, R3 ;  /* 0x00007610ff037816 */ /* 0x000fe20000000003 */
[----:B-----5:R-:W-:Y:S01]  /*8170*/  IMAD.MOV.U32 R103, RZ, RZ, -0x1 ;  /* 0xffffffffff677424 */ /* 0x020fe200078e00ff */
[----:B------:R-:W-:Y:S01]  /*8180*/  IADD3.X R17, R17, UR37, RZ, P0, !PT ;  /* 0x0000002511117c10 */ /* 0x000fe200087fe4ff */
[----:B------:R-:W-:Y:S01]  /*8190*/  IMAD.MOV.U32 R23, RZ, RZ, -0x1 ;  /* 0xffffffffff177424 */ /* 0x000fe200078e00ff */
[----:B------:R-:W-:-:S04]  /*81a0*/  ISETP.GE.U32.AND P0, PT, R16, UR4, PT ;  /* 0x0000000410007c0c */ /* 0x000fc8000bf06070 */
[----:B------:R-:W-:-:S13]  /*81b0*/  ISETP.GE.U32.AND.EX P0, PT, R17, UR5, PT, P0 ;  /* 0x0000000511007c0c */ /* 0x000fda000bf06100 */
[----:B------:R-:W-:Y:S05]  /*81c0*/  @P0 BRA `(.L_x_157) ;  /* 0x00000004004c0947 */ /* 0x000fea0003800000 */
[----:B-1----:R-:W1:Y:S01]  /*81d0*/  LDC.64 R10, c[0x0][0x628] ;  /* 0x00018a00ff0a7b82 */ /* 0x002e620000000a00 */
[----:B0-23--:R-:W0:Y:S01]  /*81e0*/  S2R R12, SR_CTAID.X ;  /* 0x00000000000c7919 */ /* 0x00de220000002500 */
[----:B------:R-:W-:Y:S02]  /*81f0*/  IMAD.MOV.U32 R8, RZ, RZ, R16 ;  /* 0x000000ffff087224 */ /* 0x000fe400078e0010 */
[----:B------:R-:W-:Y:S01]  /*8200*/  IMAD.MOV.U32 R9, RZ, RZ, R17 ;  /* 0x000000ffff097224 */ /* 0x000fe200078e0011 */
[----:B------:R-:W2:Y:S03]  /*8210*/  S2R R20, SR_CTAID.Y ;  /* 0x0000000000147919 */ /* 0x000ea60000002600 */
[----:B------:R-:W3:Y:S08]  /*8220*/  LDC R0, c[0x0][0x630] ;  /* 0x00018c00ff007b82 */ /* 0x000ef00000000800 */
[----:B------:R-:W0:Y:S01]  /*8230*/  LDC.64 R14, c[0x0][0x620] ;  /* 0x00018800ff0e7b82 */ /* 0x000e220000000a00 */
[----:B-1----:R-:W-:-:S04]  /*8240*/  ISETP.NE.U32.AND P0, PT, R10, RZ, PT ;  /* 0x000000ff0a00720c */ /* 0x002fc80003f05070 */
[----:B------:R-:W-:-:S13]  /*8250*/  ISETP.NE.AND.EX P0, PT, R11, RZ, PT, P0 ;  /* 0x000000ff0b00720c */ /* 0x000fda0003f05300 */
[----:B0-23--:R-:W-:Y:S05]  /*8260*/  @!P0 BRA `(.L_x_158) ;  /* 0x0000000000288947 */ /* 0x00dfea0003800000 */
        /* <DEDUP_REMOVED lines=10> */
.L_x_158:
[-CC-:B------:R-:W-:Y:S01]  /*8310*/  SHF.R.U64 R23, R8, R0.reuse, R9.reuse ;  /* 0x0000000008177219 */ /* 0x180fe20000001209 */
[----:B------:R-:W0:Y:S01]  /*8320*/  LDC.64 R26, c[0x0][0x640] ;  /* 0x00019000ff1a7b82 */ /* 0x000e220000000a00 */
[----:B------:R-:W-:Y:S01]  /*8330*/  SHF.R.U32.HI R0, RZ, R0, R9 ;  /* 0x00000000ff007219 */ /* 0x000fe20000011609 */
[----:B------:R-:W-:Y:S01]  /*8340*/  ULDC UR4, c[0x0][0x150] ;  /* 0x0000540000047ab9 */ /* 0x000fe20000000800 */
[----:B------:R-:W-:Y:S02]  /*8350*/  IADD3 R3, P0, RZ, -R23, RZ ;  /* 0x80000017ff037210 */ /* 0x000fe40007f1e0ff */
[----:B------:R-:W-:-:S03]  /*8360*/  I2FP.F32.U32 R7, R12 ;  /* 0x0000000c00077245 */ /* 0x000fc60000201000 */
[----:B------:R-:W1:Y:S01]  /*8370*/  LDC R6, c[0x0][0x618] ;  /* 0x00018600ff067b82 */ /* 0x000e620000000800 */
[----:B------:R-:W-:Y:S02]  /*8380*/  IMAD.X R5, RZ, RZ, ~R0, P0 ;  /* 0x000000ffff057224 */ /* 0x000fe400000e0e00 */
[----:B------:R-:W-:Y:S01]  /*8390*/  FMUL R7, R7, UR4 ;  /* 0x0000000407077c20 */ /* 0x000fe20008400000 */
[----:B------:R-:W-:Y:S01]  /*83a0*/  ULDC UR4, c[0x0][0x154] ;  /* 0x0000550000047ab9 */ /* 0x000fe20000000800 */
[-C--:B------:R-:W-:Y:S02]  /*83b0*/  IMAD R0, R5, R14.reuse, RZ ;  /* 0x0000000e05007224 */ /* 0x080fe400078e02ff */
[C---:B------:R-:W-:Y:S01]  /*83c0*/  IMAD.WIDE.U32 R4, R3.reuse, R14, R16 ;  /* 0x0000000e03047225 */ /* 0x040fe200078e0010 */
[----:B------:R-:W2:Y:S01]  /*83d0*/  LDC R11, c[0x0][0x608] ;  /* 0x00018200ff0b7b82 */ /* 0x000ea20000000800 */
[----:B------:R-:W3:Y:S02]  /*83e0*/  F2I.U32.TRUNC.NTZ R7, R7 ;  /* 0x0000000700077305 */ /* 0x000ee4000020f000 */
[----:B------:R-:W-:-:S04]  /*83f0*/  IMAD R3, R3, R15, R0 ;  /* 0x0000000f03037224 */ /* 0x000fc800078e0200 */
[----:B------:R-:W-:Y:S01]  /*8400*/  IMAD.IADD R3, R5, 0x1, R3 ;  /* 0x0000000105037824 */ /* 0x000fe200078e0203 */
[----:B------:R-:W5:Y:S01]  /*8410*/  LDC R8, c[0x0][0x658] ;  /* 0x00019600ff087b82 */ /* 0x000f620000000800 */
[----:B------:R-:W-:Y:S02]  /*8420*/  I2FP.F32.U32 R5, R20 ;  /* 0x0000001400057245 */ /* 0x000fe40000201000 */
[----:B0-----:R-:W-:-:S04]  /*8430*/  ISETP.NE.U32.AND P0, PT, R26, RZ, PT ;  /* 0x000000ff1a00720c */ /* 0x001fc80003f05070 */
[----:B------:R-:W-:Y:S01]  /*8440*/  ISETP.NE.AND.EX P0, PT, R27, RZ, PT, P0 ;  /* 0x000000ff1b00720c */ /* 0x000fe20003f05300 */
[----:B------:R-:W0:Y:S01]  /*8450*/  LDC R9, c[0x0][0x144] ;  /* 0x00005100ff097b82 */ /* 0x000e220000000800 */
[-C--:B-1----:R-:W-:Y:S01]  /*8460*/  SHF.R.U64 R13, R4, R6.reuse, R3 ;  /* 0x00000006040d7219 */ /* 0x082fe20000001203 */
[----:B---3--:R-:W-:Y:S01]  /*8470*/  IMAD.MOV R7, RZ, RZ, -R7 ;  /* 0x000000ffff077224 */ /* 0x008fe200078e0a07 */
[----:B------:R-:W-:Y:S01]  /*8480*/  SHF.R.U32.HI R0, RZ, R6, R3 ;  /* 0x00000006ff007219 */ /* 0x000fe20000011603 */
[----:B------:R-:W-:-:S04]  /*8490*/  FMUL R6, R5, UR4 ;  /* 0x0000000405067c20 */ /* 0x000fc80008400000 */
[----:B------:R-:W1:Y:S01]  /*84a0*/  LDC R21, c[0x0][0x148] ;  /* 0x00005200ff157b82 */ /* 0x000e620000000800 */
[----:B------:R3:W0:Y:S01]  /*84b0*/  F2I.U32.TRUNC.NTZ R14, R6 ;  /* 0x00000006000e7305 */ /* 0x000622000020f000 */
[-CC-:B--2---:R-:W-:Y:S02]  /*84c0*/  SHF.R.U64 R10, R13, R11.reuse, R0.reuse ;  /* 0x0000000b0d0a7219 */ /* 0x184fe40000001200 */
[----:B------:R-:W-:-:S04]  /*84d0*/  SHF.R.U32.HI R3, RZ, R11, R0 ;  /* 0x0000000bff037219 */ /* 0x000fc80000011600 */
[----:B------:R-:W2:Y:S01]  /*84e0*/  LDC R24, c[0x0][0x648] ;  /* 0x00019200ff187b82 */ /* 0x000ea20000000800 */
[-CC-:B-----5:R-:W-:Y:S02]  /*84f0*/  SHF.R.U64 R15, R10, R8.reuse, R3.reuse ;  /* 0x000000080a0f7219 */ /* 0x1a0fe40000001203 */
[----:B------:R-:W-:-:S03]  /*8500*/  SHF.R.U32.HI R5, RZ, R8, R3 ;  /* 0x00000008ff057219 */ /* 0x000fc60000011603 */
[----:B------:R-:W-:Y:S02]  /*8510*/  IMAD.MOV.U32 R4, RZ, RZ, R15 ;  /* 0x000000ffff047224 */ /* 0x000fe400078e000f */
[----:B------:R-:W1:Y:S01]  /*8520*/  LDC R28, c[0x0][0x638] ;  /* 0x00018e00ff1c7b82 */ /* 0x000e620000000800 */
[----:B0-----:R-:W-:-:S07]  /*8530*/  IMAD R25, R9, R7, R12 ;  /* 0x0000000709197224 */ /* 0x001fce00078e020c */
[----:B------:R-:W0:Y:S08]  /*8540*/  LDC R29, c[0x0][0x610] ;  /* 0x00018400ff1d7b82 */ /* 0x000e300000000800 */
[----:B------:R-:W0:Y:S01]  /*8550*/  LDC R30, c[0x0][0x600] ;  /* 0x00018000ff1e7b82 */ /* 0x000e220000000800 */
[----:B---3--:R-:W-:Y:S05]  /*8560*/  @!P0 BRA `(.L_x_159) ;  /* 0x0000000000288947 */ /* 0x008fea0003800000 */
[----:B------:R-:W3:Y:S02]  /*8570*/  LDC R0, c[0x0][0x64c] ;  /* 0x00019300ff007b82 */ /* 0x000ee40000000800 */
[----:B---3--:R-:W-:-:S05]  /*8580*/  IADD3 R3, P0, R15, R0, RZ ;  /* 0x000000000f037210 */ /* 0x008fca0007f1e0ff */
        /* <DEDUP_REMOVED lines=8> */
.L_x_159:
[----:B------:R-:W-:Y:S01]  /*8610*/  ISETP.NE.AND P0, PT, R2, 0x1, PT ;  /* 0x000000010200780c */ /* 0x000fe20003f05270 */
[----:B------:R-:W-:Y:S01]  /*8620*/  IMAD.MOV R14, RZ, RZ, -R14 ;  /* 0x000000ffff0e7224 */ /* 0x000fe200078e0a0e */
[----:B--2---:R-:W-:Y:S02]  /*8630*/  SHF.R.U64 R0, R4, R24, R5 ;  /* 0x0000001804007219 */ /* 0x004fe40000001205 */
[----:B------:R-:W-:Y:S02]  /*8640*/  LOP3.LUT R3, R10, R101, RZ, 0xc0, !PT ;  /* 0x000000650a037212 */ /* 0x000fe400078ec0ff */
[----:B------:R-:W-:Y:S01]  /*8650*/  LOP3.LUT R6, R13, R100, RZ, 0xc0, !PT ;  /* 0x000000640d067212 */ /* 0x000fe200078ec0ff */
[----:B------:R-:W-:Y:S02]  /*8660*/  IMAD.MOV R4, RZ, RZ, -R0 ;  /* 0x000000ffff047224 */ /* 0x000fe400078e0a00 */
[----:B------:R-:W-:Y:S02]  /*8670*/  IMAD R0, R96, R0, R3 ;  /* 0x0000000060007224 */ /* 0x000fe400078e0203 */
[----:B-1----:R-:W-:-:S02]  /*8680*/  IMAD R3, R4, R28, R15 ;  /* 0x0000001c04037224 */ /* 0x002fc400078e020f */
[----:B------:R-:W-:Y:S02]  /*8690*/  @P0 IMAD R25, R21, R14, R20 ;  /* 0x0000000e15190224 */ /* 0x000fe400078e0214 */
[----:B0-----:R-:W-:Y:S02]  /*86a0*/  IMAD R5, R3, R30, R6 ;  /* 0x0000001e03057224 */ /* 0x001fe400078e0206 */
[----:B------:R-:W-:Y:S02]  /*86b0*/  IMAD R0, R0, R29, R25 ;  /* 0x0000001d00007224 */ /* 0x000fe400078e0219 */
[----:B------:R-:W-:-:S03]  /*86c0*/  IMAD.MOV.U32 R4, RZ, RZ, 0x1 ;  /* 0x00000001ff047424 */ /* 0x000fc600078e00ff */
[----:B------:R-:W-:Y:S02]  /*86d0*/  SEL R103, R5, R0, !P0 ;  /* 0x0000000005677207 */ /* 0x000fe40004000000 */
[----:B------:R-:W-:Y:S02]  /*86e0*/  PRMT R3, R4, 0x7610, R3 ;  /* 0x0000761004037816 */ /* 0x000fe40000000003 */
[----:B------:R-:W-:-:S07]  /*86f0*/  SEL R0, R0, R5, !P0 ;  /* 0x0000000500007207 */ /* 0x000fce0004000000 */
.L_x_157:
[----:B------:R-:W-:Y:S01]  /*8700*/  LOP3.LUT P0, RZ, R3, 0xff, RZ, 0xc0, !PT ;  /* 0x000000ff03ff7812 */ /* 0x000fe2000780c0ff */
[----:B------:R-:W-:Y:S01]  /*8710*/  UIMAD.WIDE.U32 UR4, UR42, -0x33333333, URZ ;  /* 0xcccccccd2a0478a5 */ /* 0x000fe2000f8e003f */
[----:B------:R-:W-:-:S03]  /*8720*/  IMAD.MOV.U32 R113, RZ, RZ, R0 ;  /* 0x000000ffff717224 */ /* 0x000fc600078e0000 */
[----:B------:R-:W-:-:S04]  /*8730*/  USHF.R.U32.HI UR4, URZ, 0x2, UR5 ;  /* 0x000000023f047899 */ /* 0x000fc80008011605 */
[----:B------:R-:W-:-:S04]  /*8740*/  UIMAD UR42, UR4, -0x5, UR42 ;  /* 0xfffffffb042a78a4 */ /* 0x000fc8000f8e022a */
[----:B------:R-:W-:Y:S08]  /*8750*/  @P0 BRA `(.L_x_160) ;  /* 0xffffff8c00600947 */ /* 0x000ff0000383ffff */
[----:B------:R-:W-:Y:S05]  /*8760*/  EXIT ;  /* 0x000000000000794d */ /* 0x000fea0003800000 */
.L_x_7:
        /* <DEDUP_REMOVED lines=26> */
.L_x_162:
[----:B------:R-:W0:Y:S01]  /*8910*/  LDC.64 R32, c[0x0][0x640] ;  /* 0x00019000ff207b82 */ /* 0x000e220000000a00 */
[-CC-:B------:R-:W-:Y:S01]  /*8920*/  SHF.R.U64 R22, R14, R8.reuse, R15.reuse ;  /* 0x000000080e167219 */ /* 0x180fe2000000120f */
[----:B------:R-:W-:Y:S01]  /*8930*/  IMAD.MOV.U32 R25, RZ, RZ, 0x1 ;  /* 0x00000001ff197424 */ /* 0x000fe200078e00ff */
[----:B------:R-:W-:Y:S02]  /*8940*/  SHF.R.U32.HI R7, RZ, R8, R15 ;  /* 0x00000008ff077219 */ /* 0x000fe4000001160f */
[----:B------:R-:W-:-:S03]  /*8950*/  IADD3 R13, P0, RZ, -R22, RZ ;  /* 0x80000016ff0d7210 */ /* 0x000fc60007f1e0ff */
[----:B------:R-:W1:Y:S02]  /*8960*/  LDC R12, c[0x0][0x618] ;  /* 0x00018600ff0c7b82 */ /* 0x000e640000000800 */
[----:B------:R-:W-:Y:S02]  /*8970*/  IMAD.X R7, RZ, RZ, ~R7, P0 ;  /* 0x000000ffff077224 */ /* 0x000fe400000e0e07 */
[----:B------:R-:W-:-:S04]  /*8980*/  IMAD.WIDE.U32 R10, R13, R26, R16 ;  /* 0x0000001a0d0a7225 */ /* 0x000fc800078e0010 */
[----:B------:R-:W2:Y:S01]  /*8990*/  LDC R14, c[0x0][0x608] ;  /* 0x00018200ff0e7b82 */ /* 0x000ea20000000800 */
[----:B------:R-:W-:-:S04]  /*89a0*/  IMAD R8, R7, R26, RZ ;  /* 0x0000001a07087224 */ /* 0x000fc800078e02ff */
[----:B------:R-:W-:-:S03]  /*89b0*/  IMAD R7, R13, R27, R8 ;  /* 0x0000001b0d077224 */ /* 0x000fc600078e0208 */
[----:B------:R-:W3:Y:S01]  /*89c0*/  LDC R30, c[0x0][0x658] ;  /* 0x00019600ff1e7b82 */ /* 0x000ee20000000800 */
[----:B------:R-:W-:Y:S01]  /*89d0*/  IMAD.IADD R7, R11, 0x1, R7 ;  /* 0x000000010b077824 */ /* 0x000fe200078e0207 */
[----:B0-----:R-:W-:Y:S01]  /*89e0*/  ISETP.NE.U32.AND P0, PT, R32, RZ, PT ;  /* 0x000000ff2000720c */ /* 0x001fe20003f05070 */
[----:B------:R-:W-:-:S03]  /*89f0*/  IMAD.MOV.U32 R11, RZ, RZ, -0x1 ;  /* 0xffffffffff0b7424 */ /* 0x000fc600078e00ff */
        /* <DEDUP_REMOVED lines=8> */
[-C--:B---3--:R-:W-:Y:S02]  /*8a80*/  SHF.L.U32 R10, R11, R30.reuse, RZ ;  /* 0x0000001e0b0a7219 */ /* 0x088fe400000006ff */
[--C-:B------:R-:W-:Y:S02]  /*8a90*/  SHF.R.U64 R28, R26, R30, R7.reuse ;  /* 0x0000001e1a1c7219 */ /* 0x100fe40000001207 */
[----:B------:R-:W-:Y:S02]  /*8aa0*/  LOP3.LUT R27, RZ, R10, RZ, 0x33, !PT ;  /* 0x0000000aff1b7212 */ /* 0x000fe400078e33ff */
[----:B------:R-:W-:Y:S01]  /*8ab0*/  SHF.R.U32.HI R11, RZ, R30, R7 ;  /* 0x0000001eff0b7219 */ /* 0x000fe20000011607 */
[----:B------:R-:W3:Y:S01]  /*8ac0*/  LDC R29, c[0x0][0x610] ;  /* 0x00018400ff1d7b82 */ /* 0x000ee20000000800 */
[----:B------:R-:W-:Y:S01]  /*8ad0*/  IMAD.MOV.U32 R10, RZ, RZ, R28 ;  /* 0x000000ffff0a7224 */ /* 0x000fe200078e001c */
[----:B------:R-:W-:Y:S06]  /*8ae0*/  @!P0 BRA `(.L_x_163) ;  /* 0x0000000000288947 */ /* 0x000fec0003800000 */
        /* <DEDUP_REMOVED lines=10> */
.L_x_163:
[----:B------:R-:W-:Y:S02]  /*8b90*/  ISETP.NE.AND P0, PT, R2, 0x1, PT ;  /* 0x000000010200780c */ /* 0x000fe40003f05270 */
[----:B-1----:R-:W-:Y:S01]  /*8ba0*/  SHF.R.U64 R8, R10, R8, R11 ;  /* 0x000000080a087219 */ /* 0x002fe2000000120b */
[----:B0-----:R-:W-:Y:S01]  /*8bb0*/  VIADD R11, R21, 0xffffffff ;  /* 0xffffffff150b7836 */ /* 0x001fe20000000000 */
[----:B------:R-:W-:Y:S02]  /*8bc0*/  SHF.L.U32 R25, R25, R30, RZ ;  /* 0x0000001e19197219 */ /* 0x000fe400000006ff */
[----:B------:R-:W-:Y:S01]  /*8bd0*/  LOP3.LUT R5, R26, R27, RZ, 0xc0, !PT ;  /* 0x0000001b1a057212 */ /* 0x000fe200078ec0ff */
[----:B------:R-:W-:-:S04]  /*8be0*/  IMAD.MOV R7, RZ, RZ, -R8 ;  /* 0x000000ffff077224 */ /* 0x000fc800078e0a08 */
[----:B------:R-:W-:Y:S02]  /*8bf0*/  IMAD R5, R25, R8, R5 ;  /* 0x0000000819057224 */ /* 0x000fe400078e0205 */
[----:B------:R-:W-:Y:S01]  /*8c00*/  @P0 IMAD R6, R9, R24, R4 ;  /* 0x0000001809060224 */ /* 0x000fe200078e0204 */
[----:B------:R-:W-:Y:S01]  /*8c10*/  LOP3.LUT R9, R20, R11, RZ, 0xc0, !PT ;  /* 0x0000000b14097212 */ /* 0x000fe200078ec0ff */
[----:B--2---:R-:W-:Y:S02]  /*8c20*/  IMAD R4, R7, R23, R28 ;  /* 0x0000001707047224 */ /* 0x004fe400078e021c */
[----:B---3--:R-:W-:Y:S02]  /*8c30*/  IMAD R6, R5, R29, R6 ;  /* 0x0000001d05067224 */ /* 0x008fe400078e0206 */
[----:B------:R-:W-:Y:S02]  /*8c40*/  IMAD R5, R4, R21, R9 ;  /* 0x0000001504057224 */ /* 0x000fe400078e0209 */
[----:B------:R-:W-:-:S02]  /*8c50*/  IMAD.MOV.U32 R8, RZ, RZ, 0x1 ;  /* 0x00000001ff087424 */ /* 0x000fc400078e00ff */
[----:B------:R-:W-:Y:S01]  /*8c60*/  IMAD.MOV.U32 R7, RZ, RZ, R22 ;  /* 0x000000ffff077224 */ /* 0x000fe200078e0016 */
[----:B------:R-:W-:Y:S02]  /*8c70*/  SEL R21, R5, R6, !P0 ;  /* 0x0000000605157207 */ /* 0x000fe40004000000 */
[----:B------:R-:W-:-:S07]  /*8c80*/  SEL R20, R6, R5, !P0 ;  /* 0x0000000506147207 */ /* 0x000fce0004000000 */
.L_x_161:
[----:B------:R-:W-:-:S08]  /*8c90*/  NOP ;  /* 0x0000000000007918 */ /* 0x000fd00000000000 */
[----:B------:R-:W0:-:S00]  /*8ca0*/  USETMAXREG.DEALLOC.CTAPOOL 0x28 ;  /* 0x00000028000079c8 */ /* 0x000e0000080e0500 */
[----:B0-----:R-:W-:-:S13]  /*8cb0*/  ISETP.NE.AND P0, PT, R3, RZ, PT ;  /* 0x000000ff0300720c */ /* 0x001fda0003f05270 */
[----:B------:R-:W-:Y:S05]  /*8cc0*/  @P0 EXIT ;  /* 0x000000000000094d */ /* 0x000fea0003800000 */
[----:B------:R-:W-:Y:S01]  /*8cd0*/  LOP3.LUT P0, RZ, R8, 0xff, RZ, 0xc0, !PT ;  /* 0x000000ff08ff7812 */ /* 0x000fe2000780c0ff */
[----:B------:R-:W-:Y:S02]  /*8ce0*/  IMAD.MOV.U32 R3, RZ, RZ, 0x1 ;  /* 0x00000001ff037424 */ /* 0x000fe400078e00ff */
[----:B------:R-:W-:-:S10]  /*8cf0*/  IMAD.MOV.U32 R8, RZ, RZ, RZ ;  /* 0x000000ffff087224 */ /* 0x000fd400078e00ff */
[----:B------:R-:W-:Y:S05]  /*8d00*/  @!P0 BRA `(.L_x_164) ;  /* 0x0000000c00b08947 */ /* 0x000fea0003800000 */
[----:B------:R-:W0:Y:S01]  /*8d10*/  LDC R3, c[0x0][0x28c] ;  /* 0x0000a300ff037b82 */ /* 0x000e220000000800 */
[----:B------:R-:W1:Y:S01]  /*8d20*/  S2R R13, SR_CgaCtaId ;  /* 0x00000000000d7919 */ /* 0x000e620000008800 */
[----:B------:R-:W-:Y:S01]  /*8d30*/  ULDC UR21, c[0x0][0x658] ;  /* 0x0001960000157ab9 */ /* 0x000fe20000000800 */
[----:B------:R-:W-:Y:S01]  /*8d40*/  UMOV UR4, 0xffffffff ;  /* 0xffffffff00047882 */ /* 0x000fe20000000000 */
[----:B------:R-:W-:Y:S01]  /*8d50*/  BSSY B0, `(.L_x_164) ;  /* 0x00000e7000007945 */ /* 0x000fe20003800000 */
[----:B------:R-:W-:Y:S01]  /*8d60*/  USHF.L.U32 UR4, UR4, UR21, URZ ;  /* 0x0000001504047299 */ /* 0x000fe2000800063f */
[----:B------:R-:W-:Y:S01]  /*8d70*/  IMAD.MOV.U32 R10, RZ, RZ, 0x1 ;  /* 0x00000001ff0a7424 */ /* 0x000fe200078e00ff */
[----:B------:R-:W-:Y:S01]  /*8d80*/  LOP3.LUT R9, R18, 0x2, RZ, 0xfc, !PT ;  /* 0x0000000212097812 */ /* 0x000fe200078efcff */
[----:B------:R-:W-:Y:S01]  /*8d90*/  IMAD.MOV.U32 R8, RZ, RZ, RZ ;  /* 0x000000ffff087224 */ /* 0x000fe200078e00ff */
[----:B------:R-:W-:Y:S01]  /*8da0*/  ULDC UR13, c[0x0][0x600] ;  /* 0x00018000000d7ab9 */ /* 0x000fe20000000800 */
[----:B------:R-:W-:Y:S01]  /*8db0*/  UMOV UR5, 0x1 ;  /* 0x0000000100057882 */ /* 0x000fe20000000000 */
[----:B------:R-:W-:-:S02]  /*8dc0*/  UIADD3 UR13, UR13, -0x1, URZ ;  /* 0xffffffff0d0d7890 */ /* 0x000fc4000fffe03f */
[----:B------:R-:W-:Y:S02]  /*8dd0*/  USHF.L.U32 UR21, UR5, UR21, URZ ;  /* 0x0000001505157299 */ /* 0x000fe4000800063f */
[----:B------:R-:W-:Y:S01]  /*8de0*/  ULOP3.LUT UR29, URZ, UR4, URZ, 0x33, !UPT ;  /* 0x000000043f1d7292 */ /* 0x000fe2000f8e333f */
[----:B------:R-:W-:Y:S01]  /*8df0*/  ULDC.64 UR14, c[0x0][0x198] ;  /* 0x00006600000e7ab9 */ /* 0x000fe20000000a00 */
[----:B0-----:R-:W-:-:S05]  /*8e00*/  VIADD R3, R3, 0x7f ;  /* 0x0000007f03037836 */ /* 0x001fca0000000000 */
[----:B------:R-:W-:-:S04]  /*8e10*/  SHF.R.S32.HI R4, RZ, 0x1f, R3 ;  /* 0x0000001fff047819 */ /* 0x000fc80000011403 */
[----:B------:R-:W-:Y:S01]  /*8e20*/  LEA.HI R4, R4, R3, RZ, 0x7 ;  /* 0x0000000304047211 */ /* 0x000fe200078f38ff */
[C---:B-1----:R-:W-:Y:S02]  /*8e30*/  IMAD.SHL.U32 R12, R13.reuse, 0x20, RZ ;  /* 0x000000200d0c7824 */ /* 0x042fe400078e00ff */
[----:B------:R-:W-:Y:S01]  /*8e40*/  IMAD.SHL.U32 R13, R13, 0x400, RZ ;  /* 0x000004000d0d7824 */ /* 0x000fe200078e00ff */
[----:B------:R-:W-:Y:S01]  /*8e50*/  SHF.R.S32.HI R11, RZ, 0x7, R4 ;  /* 0x00000007ff0b7819 */ /* 0x000fe20000011404 */
[----:B------:R-:W-:Y:S01]  /*8e60*/  IMAD.MOV.U32 R3, RZ, RZ, 0x1 ;  /* 0x00000001ff037424 */ /* 0x000fe200078e00ff */
[----:B------:R-:W-:Y:S02]  /*8e70*/  LOP3.LUT R12, R12, 0x20, RZ, 0xc0, !PT ;  /* 0x000000200c0c7812 */ /* 0x000fe400078ec0ff */
[----:B------:R-:W-:Y:S01]  /*8e80*/  LOP3.LUT R13, R13, 0x400, RZ, 0xc0, !PT ;  /* 0x000004000d0d7812 */ /* 0x000fe200078ec0ff */
[----:B------:R-:W-:-:S07]  /*8e90*/  VIADD R19, R11, 0x1 ;  /* 0x000000010b137836 */ /* 0x000fce0000000000 */
.L_x_175:
[----:B------:R-:W-:-:S03]  /*8ea0*/  UMOV UR4, 0xffffffff ;  /* 0xffffffff00047882 */ /* 0x000fc60000000000 */
[----:B------:R-:W-:Y:S05]  /*8eb0*/  BRA.DIV UR4, `(.L_x_165) ;  /* 0x0000001204507947 */ /* 0x000fea000b800000 */
[----:B------:R-:W-:-:S13]  /*8ec0*/  ELECT P6, URZ, PT ;  /* 0x00000000003f782f */ /* 0x000fda00038c0000 */
.L_x_187:
[----:B------:R-:W0:Y:S01]  /*8ed0*/  LDC R4, c[0x0][0x28c] ;  /* 0x0000a300ff047b82 */ /* 0x000e220000000800 */
[----:B------:R-:W-:Y:S01]  /*8ee0*/  BSSY B1, `(.L_x_166) ;  /* 0x000005a000017945 */ /* 0x000fe20003800000 */
[----:B0-----:R-:W-:-:S13]  /*8ef0*/  ISETP.LT.OR P6, PT, R4, 0x1, !P6 ;  /* 0x000000010400780c */ /* 0x001fda00077c1670 */
[----:B------:R-:W-:Y:S05]  /*8f00*/  @P6 BRA `(.L_x_167) ;  /* 0x00000004005c6947 */ /* 0x000fea0003800000 */
[----:B------:R-:W-:Y:S02]  /*8f10*/  IMAD.SHL.U32 R20, R20, 0x100, RZ ;  /* 0x0000010014147824 */ /* 0x000fe400078e00ff */
[----:B------:R-:W-:Y:S02]  /*8f20*/  IMAD R21, R21, 0x40, R12 ;  /* 0x0000004015157824 */ /* 0x000fe400078e020c */
[----:B------:R-:W-:Y:S02]  /*8f30*/  IMAD.MOV.U32 R22, RZ, RZ, RZ ;  /* 0x000000ffff167224 */ /* 0x000fe400078e00ff */
[----:B------:R-:W-:Y:S02]  /*8f40*/  IMAD.MOV.U32 R4, RZ, RZ, R19 ;  /* 0x000000ffff047224 */ /* 0x000fe400078e0013 */
[----:B------:R-:W-:Y:S02]  /*8f50*/  IMAD.MOV.U32 R5, RZ, RZ, R3 ;  /* 0x000000ffff057224 */ /* 0x000fe400078e0003 */
[----:B------:R-:W-:-:S07]  /*8f60*/  IMAD.MOV.U32 R6, RZ, RZ, R8 ;  /* 0x000000ffff067224 */ /* 0x000fce00078e0008 */
.L_x_170:
[----:B------:R-:W0:Y:S01]  /*8f70*/  S2R R15, SR_CgaCtaId ;  /* 0x00000000000f7919 */ /* 0x000e220000008800 */
[----:B------:R-:W-:Y:S02]  /*8f80*/  MOV R14, 0x400 ;  /* 0x00000400000e7802 */ /* 0x000fe40000000f00 */
[----:B------:R-:W-:Y:S02]  /*8f90*/  ISETP.NE.AND P1, PT, R0, RZ, PT ;  /* 0x000000ff0000720c */ /* 0x000fe40003f25270 */
[----:B0-----:R-:W-:Y:S02]  /*8fa0*/  LEA R25, R15, R14, 0x18 ;  /* 0x0000000e0f197211 */ /* 0x001fe400078ec0ff */
[----:B------:R-:W-:-:S09]  /*8fb0*/  SHF.L.U32 R14, R5, 0x1f, RZ ;  /* 0x0000001f050e7819 */ /* 0x000fd200000006ff */
[----:B------:R-:W0:Y:S01]  /*8fc0*/  @!P1 LDC R15, c[0x0][0x500] ;  /* 0x00014000ff0f9b82 */ /* 0x000e220000000800 */
[----:B------:R-:W-:-:S04]  /*8fd0*/  IMAD R23, R6, 0x8, R25 ;  /* 0x0000000806177824 */ /* 0x000fc800078e0219 */
[----:B------:R-:W1:Y:S02]  /*8fe0*/  SYNCS.PHASECHK.TRANS64.TRYWAIT P0, [R23+URZ+0x28], R14 ;  /* 0x0000280e170075a7 */ /* 0x000e64000800017f */
[----:B-1----:R-:W-:Y:S05]  /*8ff0*/  @!P0 BRA `(.L_x_168) ;  /* 0x0000001000208947 */ /* 0x002fea0003800000 */
.L_x_188:
[----:B-1----:R-:W-:Y:S01]  /*9000*/  PRMT R14, R9, 0x9910, RZ ;  /* 0x00009910090e7816 */ /* 0x002fe200000000ff */
[----:B0-----:R0:W-:Y:S03]  /*9010*/  @!P1 SYNCS.ARRIVE.TRANS64 RZ, [R23+URZ], R15 ;  /* 0x0000000f17ff99a7 */ /* 0x0011e6000800003f */
[----:B------:R-:W-:-:S13]  /*9020*/  ISETP.NE.AND P0, PT, R14, 0x2, PT ;  /* 0x000000020e00780c */ /* 0x000fda0003f05270 */
[----:B0-----:R-:W-:Y:S05]  /*9030*/  @P0 BRA `(.L_x_169) ;  /* 0x0000000000040947 */ /* 0x001fea0003800000 */
[----:B------:R-:W-:Y:S01]  /*9040*/  BPT.TRAP 0x1 ;  /* 0x000000040000795c */ /* 0x000fe20000300000 */
.L_x_169:
[----:B------:R-:W-:Y:S01]  /*9050*/  IMAD R14, R6, 0x20000, R25 ;  /* 0x00020000060e7824 */ /* 0x000fe200078e0219 */
[----:B------:R-:W-:Y:S01]  /*9060*/  R2UR UR10, R22 ;  /* 0x00000000160a72ca */ /* 0x000fe200000e0000 */
[----:B------:R-:W-:Y:S01]  /*9070*/  UIADD3 UR22, UP0, UR14, 0xf0, URZ ;  /* 0x000000f00e167890 */ /* 0x000fe2000ff1e03f */
[----:B------:R-:W-:Y:S01]  /*9080*/  R2UR UR9, R23 ;  /* 0x00000000170972ca */ /* 0x000fe200000e0000 */
[----:B------:R-:W-:Y:S01]  /*9090*/  VIADD R4, R4, 0xffffffff ;  /* 0xffffffff04047836 */ /* 0x000fe20000000000 */
[----:B------:R-:W-:Y:S01]  /*90a0*/  R2UR UR40, R14 ;  /* 0x000000000e2872ca */ /* 0x000fe200000e0000 */
[----:B------:R-:W-:Y:S01]  /*90b0*/  IMAD R14, R6, 0x2000, R13 ;  /* 0x00002000060e7824 */ /* 0x000fe200078e020d */
[----:B------:R-:W-:Y:S01]  /*90c0*/  R2UR UR11, R20 ;  /* 0x00000000140b72ca */ /* 0x000fe200000e0000 */
[----:B------:R-:W-:Y:S01]  /*90d0*/  UIADD3.X UR23, URZ, UR15, URZ, UP0, !UPT ;  /* 0x0000000f3f177290 */ /* 0x000fe200087fe43f */
[----:B------:R-:W-:Y:S01]  /*90e0*/  R2UR UR12, R7 ;  /* 0x00000000070c72ca */ /* 0x000fe200000e0000 */
[----:B------:R-:W-:Y:S01]  /*90f0*/  IMAD R14, R14, 0x4, R25 ;  /* 0x000000040e0e7824 */ /* 0x000fe200078e0219 */
[----:B------:R-:W-:Y:S01]  /*9100*/  R2UR UR35, R21 ;  /* 0x00000000152372ca */ /* 0x000fe200000e0000 */
[----:B------:R-:W-:Y:S01]  /*9110*/  UIADD3 UR4, UP1, UR14, 0x1f0, URZ ;  /* 0x000001f00e047890 */ /* 0x000fe2000ff3e03f */
[----:B------:R-:W-:Y:S01]  /*9120*/  ISETP.GT.AND P1, PT, R4, 0x1, PT ;  /* 0x000000010400780c */ /* 0x000fe20003f24270 */
[----:B------:R-:W-:Y:S01]  /*9130*/  UIADD3 UR58, UR10, 0x20, URZ ;  /* 0x000000200a3a7890 */ /* 0x000fe2000fffe03f */
[----:B------:R-:W-:Y:S01]  /*9140*/  R2UR UR18, R14 ;  /* 0x000000000e1272ca */ /* 0x000fe200000e0000 */
[----:B------:R-:W-:Y:S01]  /*9150*/  UIADD3 UR50, UR10, 0x40, URZ ;  /* 0x000000400a327890 */ /* 0x000fe2000fffe03f */
[----:B------:R-:W-:Y:S01]  /*9160*/  VIADD R6, R6, 0x1 ;  /* 0x0000000106067836 */ /* 0x000fe20000000000 */
[----:B------:R-:W-:Y:S01]  /*9170*/  UIADD3 UR8, UR40, 0x100, URZ ;  /* 0x0000010028087890 */ /* 0x000fe2000fffe03f */
[----:B------:R-:W-:Y:S01]  /*9180*/  VIADD R22, R22, 0x80 ;  /* 0x0000008016167836 */ /* 0x000fe20000000000 */
[----:B------:R-:W-:-:S02]  /*9190*/  UIADD3 UR56, UR40, 0x8100, URZ ;  /* 0x0000810028387890 */ /* 0x000fc4000fffe03f */
[----:B------:R-:W-:Y:S01]  /*91a0*/  UIADD3 UR48, UR40, 0x10100, URZ ;  /* 0x0001010028307890 */ /* 0x000fe2000fffe03f */
[C---:B------:R-:W-:Y:S01]  /*91b0*/  ISETP.NE.AND P0, PT, R6.reuse, 0x5, PT ;  /* 0x000000050600780c */ /* 0x040fe20003f05270 */
[----:B------:R-:W-:Y:S02]  /*91c0*/  UIADD3 UR42, UR10, 0x60, URZ ;  /* 0x000000600a2a7890 */ /* 0x000fe4000fffe03f */
[----:B------:R-:W-:Y:S01]  /*91d0*/  UIADD3 UR40, UR40, 0x18100, URZ ;  /* 0x0001810028287890 */ /* 0x000fe2000fffe03f */
[----:B------:R-:W-:Y:S01]  /*91e0*/  SEL R14, RZ, 0x1, P0 ;  /* 0x00000001ff0e7807 */ /* 0x000fe20000000000 */
[----:B------:R-:W-:Y:S01]  /*91f0*/  UMOV UR6, 0x0 ;  /* 0x0000000000067882 */ /* 0x000fe20000000000 */
[----:B------:R-:W-:Y:S01]  /*9200*/  UMOV UR7, 0x10000000 ;  /* 0x1000000000077882 */ /* 0x000fe20000000000 */
[----:B------:R-:W-:Y:S01]  /*9210*/  UIADD3.X UR5, URZ, UR15, URZ, UP1, !UPT ;  /* 0x0000000f3f057290 */ /* 0x000fe20008ffe43f */
[----:B------:R0:W-:Y:S01]  /*9220*/  UTMALDG.3D [UR8], [UR22], desc[UR6] ;  /* 0x00000608160075b4 */ /* 0x0001e20008011000 */
[----:B------:R-:W-:Y:S01]  /*9230*/  UIADD3 UR32, UR18, 0xa0100, URZ ;  /* 0x000a010012207890 */ /* 0x000fe2000fffe03f */
[----:B------:R-:W-:Y:S01]  /*9240*/  LOP3.LUT R5, R5, R14, RZ, 0x3c, !PT ;  /* 0x0000000e05057212 */ /* 0x000fe200078e3cff */
[----:B------:R-:W-:Y:S01]  /*9250*/  UIADD3 UR24, UR18, 0xa2100, URZ ;  /* 0x000a210012187890 */ /* 0x000fe2000fffe03f */
[----:B------:R-:W-:Y:S01]  /*9260*/  SEL R6, R6, RZ, P0 ;  /* 0x000000ff06067207 */ /* 0x000fe20000000000 */
[----:B------:R-:W-:Y:S01]  /*9270*/  UIADD3 UR16, UR18, 0xa4100, URZ ;  /* 0x000a410012107890 */ /* 0x000fe2000fffe03f */
[----:B------:R-:W-:Y:S01]  /*9280*/  UMOV UR57, UR9 ;  /* 0x0000000900397c82 */ /* 0x000fe20008000000 */
        /* <DEDUP_REMOVED lines=8> */
[----:B------:R1:W-:Y:S01]  /*9310*/  UTMALDG.3D [UR56], [UR22], desc[UR6] ;  /* 0x00000638160075b4 */ /* 0x0003e20008011000 */
[----:B------:R-:W-:Y:S01]  /*9320*/  UMOV UR30, 0x30000 ;  /* 0x00030000001e7882 */ /* 0x000fe20000000000 */
[----:B------:R-:W-:Y:S01]  /*9330*/  UMOV UR33, UR9 ;  /* 0x0000000900217c82 */ /* 0x000fe20008000000 */
[----:B------:R-:W-:Y:S01]  /*9340*/  UMOV UR34, UR10 ;  /* 0x0000000a00227c82 */ /* 0x000fe20008000000 */
[----:B------:R-:W-:Y:S01]  /*9350*/  UMOV UR36, UR12 ;  /* 0x0000000c00247c82 */ /* 0x000fe20008000000 */
[----:B------:R-:W-:Y:S01]  /*9360*/  UMOV UR25, UR9 ;  /* 0x0000000900197c82 */ /* 0x000fe20008000000 */
[----:B------:R-:W-:Y:S01]  /*9370*/  UMOV UR27, UR35 ;  /* 0x00000023001b7c82 */ /* 0x000fe20008000000 */
[----:B------:R-:W-:Y:S01]  /*9380*/  UMOV UR28, UR12 ;  /* 0x0000000c001c7c82 */ /* 0x000fe20008000000 */
[----:B0-----:R-:W-:Y:S01]  /*9390*/  UIADD3 UR8, UR18, 0xa6100, URZ ;  /* 0x000a610012087890 */ /* 0x001fe2000fffe03f */
[----:B------:R1:W-:Y:S01]  /*93a0*/  UTMALDG.3D [UR48], [UR22], desc[UR6] ;  /* 0x00000630160075b4 */ /* 0x0003e20008011000 */
        /* <DEDUP_REMOVED lines=8> */
[----:B------:R1:W-:Y:S01]  /*9430*/  UTMALDG.3D.MULTICAST [UR32], [UR4], UR30, desc[UR6] ;  /* 0x00000620040073b4 */ /* 0x0003e2000801181e */
[----:B------:R1:W-:Y:S01]  /*9440*/  UTMALDG.3D.MULTICAST [UR24], [UR4], UR30, desc[UR6] ;  /* 0x00000618040073b4 */ /* 0x0003e2000801181e */
[----:B------:R1:W-:Y:S01]  /*9450*/  UTMALDG.3D.MULTICAST [UR16], [UR4], UR30, desc[UR6] ;  /* 0x00000610040073b4 */ /* 0x0003e2000801181e */
[----:B------:R1:W-:Y:S02]  /*9460*/  UTMALDG.3D.MULTICAST [UR8], [UR4], UR30, desc[UR6] ;  /* 0x00000608040073b4 */ /* 0x0003e4000801181e */
[----:B-1----:R-:W-:Y:S05]  /*9470*/  @P1 BRA `(.L_x_170) ;  /* 0xfffffff800bc1947 */ /* 0x002fea000383ffff */
.L_x_167:
[----:B------:R-:W-:Y:S05]  /*9480*/  BSYNC B1 ;  /* 0x0000000000017941 */ /* 0x000fea0003800000 */
.L_x_166:
[----:B------:R-:W-:Y:S01]  /*9490*/  LOP3.LUT P1, RZ, R10, 0xff, RZ, 0xc0, !PT ;  /* 0x000000ff0aff7812 */ /* 0x000fe2000782c0ff */
[C---:B------:R-:W-:Y:S01]  /*94a0*/  IMAD.IADD R7, R11.reuse, 0x1, R8 ;  /* 0x000000010b077824 */ /* 0x040fe200078e0208 */
[----:B------:R-:W-:Y:S01]  /*94b0*/  ULDC.64 UR4, c[0x0][0x650] ;  /* 0x0001940000047ab9 */ /* 0x000fe20000000a00 */
[----:B------:R-:W-:Y:S01]  /*94c0*/  ISETP.GE.U32.AND P2, PT, R11, 0x5, PT ;  /* 0x000000050b00780c */ /* 0x000fe20003f46070 */
[----:B------:R-:W-:Y:S01]  /*94d0*/  BSSY B1, `(.L_x_171) ;  /* 0x000006c000017945 */ /* 0x000fe20003800000 */
[----:B------:R-:W-:Y:S01]  /*94e0*/  IMAD.MOV.U32 R20, RZ, RZ, -0x1 ;  /* 0xffffffffff147424 */ /* 0x000fe200078e00ff */
[----:B------:R-:W-:Y:S01]  /*94f0*/  ISETP.GT.U32.AND P0, PT, R7, 0x4, PT ;  /* 0x000000040700780c */ /* 0x000fe20003f04070 */
[----:B------:R-:W-:Y:S01]  /*9500*/  IMAD.MOV.U32 R21, RZ, RZ, -0x1 ;  /* 0xffffffffff157424 */ /* 0x000fe200078e00ff */
[----:B------:R-:W-:Y:S02]  /*9510*/  PRMT R10, RZ, 0x7610, R10 ;  /* 0x00007610ff0a7816 */ /* 0x000fe4000000000a */
[----:B------:R-:W-:-:S03]  /*9520*/  ISETP.LT.U32.AND P0, PT, R11, 0x5, P0 ;  /* 0x000000050b00780c */ /* 0x000fc60000701070 */
[----:B------:R-:W0:Y:S01]  /*9530*/  @P1 S2R R5, SR_CgaCtaId ;  /* 0x0000000000051919 */ /* 0x000e220000008800 */
[----:B------:R-:W-:-:S04]  /*9540*/  @P1 MOV R4, 0x400 ;  /* 0x0000040000041802 */ /* 0x000fc80000000f00 */
[----:B0-----:R-:W-:Y:S01]  /*9550*/  @P1 LEA R6, R5, R4, 0x18 ;  /* 0x0000000405061211 */ /* 0x001fe200078ec0ff */
[----:B------:R-:W-:Y:S01]  /*9560*/  IMAD.WIDE.U32 R4, R7, -0x33333333, RZ ;  /* 0xcccccccd07047825 */ /* 0x000fe200078e00ff */
[----:B------:R-:W-:Y:S02]  /*9570*/  SEL R4, RZ, 0x1, !P0 ;  /* 0x00000001ff047807 */ /* 0x000fe40004000000 */
[----:B------:R0:W-:Y:S01]  /*9580*/  @P1 SYNCS.ARRIVE.TRANS64.A1T0 RZ, [R6+URZ+0x68], RZ ;  /* 0x000068ff06ff19a7 */ /* 0x0001e2000810003f */
[----:B------:R-:W-:Y:S02]  /*9590*/  IADD3 R16, P1, R16, UR38, RZ ;  /* 0x0000002610107c10 */ /* 0x000fe4000ff3e0ff */
[----:B------:R-:W-:Y:S02]  /*95a0*/  LOP3.LUT R3, R3, R4, RZ, 0x3c, !PT ;  /* 0x0000000403037212 */ /* 0x000fe400078e3cff */
[----:B------:R-:W-:Y:S02]  /*95b0*/  IADD3.X R17, R17, UR37, RZ, P1, !PT ;  /* 0x0000002511117c10 */ /* 0x000fe40008ffe4ff */
[----:B------:R-:W-:-:S02]  /*95c0*/  ISETP.GE.U32.AND P0, PT, R16, UR4, PT ;  /* 0x0000000410007c0c */ /* 0x000fc4000bf06070 */
[----:B0-----:R-:W-:Y:S02]  /*95d0*/  SHF.R.U32.HI R6, RZ, 0x2, R5 ;  /* 0x00000002ff067819 */ /* 0x001fe40000011605 */
[----:B------:R-:W-:Y:S02]  /*95e0*/  ISETP.GE.U32.AND.EX P0, PT, R17, UR5, PT, P0 ;  /* 0x0000000511007c0c */ /* 0x000fe4000bf06100 */
[----:B------:R-:W-:Y:S01]  /*95f0*/  @P2 LOP3.LUT R3, R3, 0x1, R6, 0x78, !PT ;  /* 0x0000000103032812 */ /* 0x000fe200078e7806 */
[----:B------:R-:W-:Y:S01]  /*9600*/  IMAD R8, R6, -0x5, R7 ;  /* 0xfffffffb06087824 */ /* 0x000fe200078e0207 */
[----:B------:R-:W-:Y:S01]  /*9610*/  PRMT R4, RZ, 0x7610, R4 ;  /* 0x00007610ff047816 */ /* 0x000fe20000000004 */
[----:B------:R-:W-:-:S08]  /*9620*/  IMAD.MOV.U32 R7, RZ, RZ, -0x1 ;  /* 0xffffffffff077424 */ /* 0x000fd000078e00ff */
[----:B------:R-:W-:Y:S05]  /*9630*/  @P0 BRA `(.L_x_172) ;  /* 0x0000000400540947 */ /* 0x000fea0003800000 */
[----:B------:R-:W0:Y:S01]  /*9640*/  S2R R15, SR_CTAID.X ;  /* 0x00000000000f7919 */ /* 0x000e220000002500 */
[----:B------:R-:W-:Y:S01]  /*9650*/  ULDC.64 UR4, c[0x0][0x628] ;  /* 0x00018a0000047ab9 */ /* 0x000fe20000000a00 */
[----:B------:R-:W-:Y:S01]  /*9660*/  ULDC UR7, c[0x0][0x630] ;  /* 0x00018c0000077ab9 */ /* 0x000fe20000000800 */
[----:B------:R-:W-:Y:S01]  /*9670*/  ISETP.NE.U32.AND P0, PT, RZ, UR4, PT ;  /* 0x00000004ff007c0c */ /* 0x000fe2000bf05070 */
[----:B------:R-:W1:Y:S01]  /*9680*/  S2R R20, SR_CTAID.Y ;  /* 0x0000000000147919 */ /* 0x000e620000002600 */
[----:B------:R-:W-:Y:S01]  /*9690*/  ULDC UR8, c[0x0][0x150] ;  /* 0x0000540000087ab9 */ /* 0x000fe20000000800 */
[----:B------:R-:W-:Y:S01]  /*96a0*/  IMAD.MOV.U32 R4, RZ, RZ, R16 ;  /* 0x000000ffff047224 */ /* 0x000fe200078e0010 */
[----:B------:R-:W-:Y:S01]  /*96b0*/  ISETP.NE.AND.EX P0, PT, RZ, UR5, PT, P0 ;  /* 0x00000005ff007c0c */ /* 0x000fe2000bf05300 */
[----:B------:R-:W-:Y:S01]  /*96c0*/  IMAD.MOV.U32 R5, RZ, RZ, R17 ;  /* 0x000000ffff057224 */ /* 0x000fe200078e0011 */
[----:B0-----:R-:W-:-:S11]  /*96d0*/  I2FP.F32.U32 R22, R15 ;  /* 0x0000000f00167245 */ /* 0x001fd60000201000 */
[----:B------:R-:W-:Y:S05]  /*96e0*/  @!P0 BRA `(.L_x_173) ;  /* 0x0000000000288947 */ /* 0x000fea0003800000 */
[----:B------:R-:W-:Y:S02]  /*96f0*/  ULDC UR6, c[0x0][0x634] ;  /* 0x00018d0000067ab9 */ /* 0x000fe40000000800 */
[----:B------:R-:W-:-:S05]  /*9700*/  IADD3 R5, P0, R16, UR6, RZ ;  /* 0x0000000610057c10 */ /* 0x000fca000ff1e0ff */
[----:B------:R-:W-:-:S04]  /*9710*/  IMAD.X R21, RZ, RZ, R17, P0 ;  /* 0x000000ffff157224 */ /* 0x000fc800000e0611 */
[----:B------:R-:W-:-:S04]  /*9720*/  IMAD.WIDE.U32 R6, R21, UR4, RZ ;  /* 0x0000000415067c25 */ /* 0x000fc8000f8e00ff */
[----:B------:R-:W-:-:S04]  /*9730*/  IMAD.WIDE.U32 R6, P0, R5, UR5, R6 ;  /* 0x0000000505067c25 */ /* 0x000fc8000f800006 */
[----:B------:R-:W-:-:S04]  /*9740*/  IMAD.WIDE.U32 R4, R5, UR4, RZ ;  /* 0x0000000405047c25 */ /* 0x000fc8000f8e00ff */
[----:B------:R-:W-:Y:S01]  /*9750*/  IMAD.MOV.U32 R4, RZ, RZ, R7 ;  /* 0x000000ffff047224 */ /* 0x000fe200078e0007 */
[----:B------:R-:W-:Y:S01]  /*9760*/  IADD3 RZ, P1, R5, R6, RZ ;  /* 0x0000000605ff7210 */ /* 0x000fe20007f3e0ff */
[----:B------:R-:W-:-:S04]  /*9770*/  IMAD.X R5, RZ, RZ, RZ, P0 ;  /* 0x000000ffff057224 */ /* 0x000fc800000e06ff */
[----:B------:R-:W-:-:S08]  /*9780*/  IMAD.WIDE.U32.X R4, R21, UR5, R4, P1 ;  /* 0x0000000515047c25 */ /* 0x000fd000088e0404 */
.L_x_173:
[--C-:B------:R-:W-:Y:S01]  /*9790*/  SHF.R.U64 R14, R4, UR7, R5.reuse ;  /* 0x00000007040e7c19 */ /* 0x100fe20008001205 */
[----:B------:R-:W-:Y:S01]  /*97a0*/  FMUL R22, R22, UR8 ;  /* 0x0000000816167c20 */ /* 0x000fe20008400000 */
[----:B------:R-:W-:Y:S01]  /*97b0*/  SHF.R.U32.HI R4, RZ, UR7, R5 ;  /* 0x00000007ff047c19 */ /* 0x000fe20008011605 */
[----:B------:R-:W0:Y:S01]  /*97c0*/  LDC R6, c[0x0][0x144] ;  /* 0x00005100ff067b82 */ /* 0x000e220000000800 */
[----:B------:R-:W-:Y:S01]  /*97d0*/  IADD3 R5, P0, RZ, -R14, RZ ;  /* 0x8000000eff057210 */ /* 0x000fe20007f1e0ff */
[----:B------:R-:W-:Y:S01]  /*97e0*/  ULDC UR6, c[0x0][0x154] ;  /* 0x0000550000067ab9 */ /* 0x000fe20000000800 */
[----:B-1----:R-:W-:Y:S01]  /*97f0*/  I2FP.F32.U32 R7, R20 ;  /* 0x0000001400077245 */ /* 0x002fe20000201000 */
[----:B------:R-:W1:Y:S01]  /*9800*/  F2I.U32.TRUNC.NTZ R22, R22 ;  /* 0x0000001600167305 */ /* 0x000e62000020f000 */
[----:B------:R-:W-:Y:S01]  /*9810*/  ULDC.64 UR4, c[0x0][0x620] ;  /* 0x0001880000047ab9 */ /* 0x000fe20000000a00 */
[----:B------:R-:W-:Y:S01]  /*9820*/  IMAD.X R4, RZ, RZ, ~R4, P0 ;  /* 0x000000ffff047224 */ /* 0x000fe200000e0e04 */
[----:B------:R-:W-:Y:S01]  /*9830*/  ISETP.NE.AND P2, PT, R2, 0x1, PT ;  /* 0x000000010200780c */ /* 0x000fe20003f45270 */
[----:B------:R-:W-:Y:S01]  /*9840*/  FMUL R23, R7, UR6 ;  /* 0x0000000607177c20 */ /* 0x000fe20008400000 */
[----:B------:R-:W2:Y:S01]  /*9850*/  LDC R25, c[0x0][0x148] ;  /* 0x00005200ff197b82 */ /* 0x000ea20000000800 */
[----:B------:R-:W-:Y:S01]  /*9860*/  IMAD R4, R4, UR4, RZ ;  /* 0x0000000404047c24 */ /* 0x000fe2000f8e02ff */
[----:B------:R-:W-:-:S02]  /*9870*/  ULDC.64 UR6, c[0x0][0x640] ;  /* 0x0001900000067ab9 */ /* 0x000fc40000000a00 */
[----:B------:R-:W-:Y:S01]  /*9880*/  ISETP.NE.U32.AND P0, PT, RZ, UR6, PT ;  /* 0x00000006ff007c0c */ /* 0x000fe2000bf05070 */
[----:B------:R-:W3:Y:S01]  /*9890*/  F2I.U32.TRUNC.NTZ R23, R23 ;  /* 0x0000001700177305 */ /* 0x000ee2000020f000 */
[C---:B------:R-:W-:Y:S02]  /*98a0*/  IMAD R7, R5.reuse, UR5, R4 ;  /* 0x0000000505077c24 */ /* 0x040fe4000f8e0204 */
[----:B------:R-:W-:Y:S01]  /*98b0*/  IMAD.WIDE.U32 R4, R5, UR4, R16 ;  /* 0x0000000405047c25 */ /* 0x000fe2000f8e0010 */
[----:B------:R-:W-:Y:S01]  /*98c0*/  ULDC UR4, c[0x0][0x618] ;  /* 0x0001860000047ab9 */ /* 0x000fe20000000800 */
[----:B------:R-:W-:Y:S02]  /*98d0*/  ISETP.NE.AND.EX P0, PT, RZ, UR7, PT, P0 ;  /* 0x00000007ff007c0c */ /* 0x000fe4000bf05300 */
[----:B------:R-:W-:Y:S02]  /*98e0*/  IMAD.IADD R5, R5, 0x1, R7 ;  /* 0x0000000105057824 */ /* 0x000fe400078e0207 */
[----:B-1----:R-:W-:-:S03]  /*98f0*/  IMAD.MOV R22, RZ, RZ, -R22 ;  /* 0x000000ffff167224 */ /* 0x002fc600078e0a16 */
[----:B------:R-:W-:Y:S01]  /*9900*/  SHF.R.U64 R21, R4, UR4, R5 ;  /* 0x0000000404157c19 */ /* 0x000fe20008001205 */
[----:B0-----:R-:W-:Y:S01]  /*9910*/  IMAD R15, R6, R22, R15 ;  /* 0x00000016060f7224 */ /* 0x001fe200078e020f */
[----:B------:R-:W-:Y:S01]  /*9920*/  SHF.R.U32.HI R4, RZ, UR4, R5 ;  /* 0x00000004ff047c19 */ /* 0x000fe20008011605 */
[----:B------:R-:W-:Y:S01]  /*9930*/  ULDC UR4, c[0x0][0x608] ;  /* 0x0001820000047ab9 */ /* 0x000fe20000000800 */
[----:B---3--:R-:W-:Y:S02]  /*9940*/  IMAD.MOV R6, RZ, RZ, -R23 ;  /* 0x000000ffff067224 */ /* 0x008fe400078e0a17 */
[--C-:B------:R-:W-:Y:S02]  /*9950*/  SHF.R.U64 R22, R21, UR4, R4.reuse ;  /* 0x0000000415167c19 */ /* 0x100fe40008001204 */
[----:B------:R-:W-:Y:S01]  /*9960*/  SHF.R.U32.HI R5, RZ, UR4, R4 ;  /* 0x00000004ff057c19 */ /* 0x000fe20008011604 */
[----:B------:R-:W-:Y:S01]  /*9970*/  ULDC UR4, c[0x0][0x658] ;  /* 0x0001960000047ab9 */ /* 0x000fe20000000800 */
[----:B--2---:R-:W-:-:S02]  /*9980*/  @P2 IMAD R15, R25, R6, R20 ;  /* 0x00000006190f2224 */ /* 0x004fc400078e0214 */
[--C-:B------:R-:W-:Y:S02]  /*9990*/  SHF.R.U64 R20, R22, UR4, R5.reuse ;  /* 0x0000000416147c19 */ /* 0x100fe40008001205 */
[----:B------:R-:W-:-:S03]  /*99a0*/  SHF.R.U32.HI R23, RZ, UR4, R5 ;  /* 0x00000004ff177c19 */ /* 0x000fc60008011605 */
[----:B------:R-:W-:Y:S02]  /*99b0*/  IMAD.MOV.U32 R6, RZ, RZ, R20 ;  /* 0x000000ffff067224 */ /* 0x000fe400078e0014 */
[----:B------:R-:W-:Y:S01]  /*99c0*/  IMAD.MOV.U32 R5, RZ, RZ, R23 ;  /* 0x000000ffff057224 */ /* 0x000fe200078e0017 */
[----:B------:R-:W-:Y:S06]  /*99d0*/  @!P0 BRA `(.L_x_174) ;  /* 0x00000000002c8947 */ /* 0x000fec0003800000 */
        /* <DEDUP_REMOVED lines=9> */
[----:B------:R-:W-:-:S04]  /*9a70*/  IMAD.WIDE.U32.X R4, R23, UR7, R4, P1 ;  /* 0x0000000717047c25 */ /* 0x000fc800088e0404 */
[----:B------:R-:W-:-:S07]  /*9a80*/  IMAD.MOV.U32 R6, RZ, RZ, R4 ;  /* 0x000000ffff067224 */ /* 0x000fce00078e0004 */
.L_x_174:
[----:B------:R-:W-:Y:S01]  /*9a90*/  ULDC UR4, c[0x0][0x648] ;  /* 0x0001920000047ab9 */ /* 0x000fe20000000800 */
[----:B------:R-:W-:Y:S01]  /*9aa0*/  LOP3.LUT R4, R22, UR29, RZ, 0xc0, !PT ;  /* 0x0000001d16047c12 */ /* 0x000fe2000f8ec0ff */
[----:B------:R-:W-:Y:S01]  /*9ab0*/  ULDC UR5, c[0x0][0x610] ;  /* 0x0001840000057ab9 */ /* 0x000fe20000000800 */
[----:B------:R-:W-:Y:S01]  /*9ac0*/  SHF.R.U64 R5, R6, UR4, R5 ;  /* 0x0000000406057c19 */ /* 0x000fe20008001205 */
[----:B------:R-:W-:Y:S01]  /*9ad0*/  ULDC UR4, c[0x0][0x638] ;  /* 0x00018e0000047ab9 */ /* 0x000fe20000000800 */
[----:B------:R-:W-:-:S03]  /*9ae0*/  LOP3.LUT R21, R21, UR13, RZ, 0xc0, !PT ;  /* 0x0000000d15157c12 */ /* 0x000fc6000f8ec0ff */
[----:B------:R-:W-:Y:S02]  /*9af0*/  IMAD.MOV R7, RZ, RZ, -R5 ;  /* 0x000000ffff077224 */ /* 0x000fe400078e0a05 */
[----:B------:R-:W-:Y:S02]  /*9b00*/  IMAD R4, R5, UR21, R4 ;  /* 0x0000001505047c24 */ /* 0x000fe4000f8e0204 */
[----:B------:R-:W-:Y:S01]  /*9b10*/  IMAD R20, R7, UR4, R20 ;  /* 0x0000000407147c24 */ /* 0x000fe2000f8e0214 */
[----:B------:R-:W-:Y:S01]  /*9b20*/  ULDC UR4, c[0x0][0x600] ;  /* 0x0001800000047ab9 */ /* 0x000fe20000000800 */
[----:B------:R-:W-:Y:S02]  /*9b30*/  IMAD R15, R4, UR5, R15 ;  /* 0x00000005040f7c24 */ /* 0x000fe4000f8e020f */
[----:B------:R-:W-:Y:S02]  /*9b40*/  IMAD R20, R20, UR4, R21 ;  /* 0x0000000414147c24 */ /* 0x000fe4000f8e0215 */
[----:B------:R-:W-:-:S02]  /*9b50*/  IMAD.MOV.U32 R4, RZ, RZ, 0x1 ;  /* 0x00000001ff047424 */ /* 0x000fc400078e00ff */
[----:B------:R-:W-:Y:S01]  /*9b60*/  IMAD.MOV.U32 R7, RZ, RZ, R14 ;  /* 0x000000ffff077224 */ /* 0x000fe200078e000e */
[----:B------:R-:W-:Y:S02]  /*9b70*/  SEL R21, R20, R15, !P2 ;  /* 0x0000000f14157207 */ /* 0x000fe40005000000 */
[----:B------:R-:W-:-:S07]  /*9b80*/  SEL R20, R15, R20, !P2 ;  /* 0x000000140f147207 */ /* 0x000fce0005000000 */
.L_x_172:
[----:B------:R-:W-:Y:S05]  /*9b90*/  BSYNC B1 ;  /* 0x0000000000017941 */ /* 0x000fea0003800000 */
.L_x_171:
[----:B------:R-:W-:-:S13]  /*9ba0*/  LOP3.LUT P0, RZ, R4, 0xff, RZ, 0xc0, !PT ;  /* 0x000000ff04ff7812 */ /* 0x000fda000780c0ff */
[----:B------:R-:W-:Y:S05]  /*9bb0*/  @P0 BRA `(.L_x_175) ;  /* 0xfffffff000b80947 */ /* 0x000fea000383ffff */
[----:B------:R-:W-:Y:S05]  /*9bc0*/  BSYNC B0 ;  /* 0x0000000000007941 */ /* 0x000fea0003800000 */
.L_x_164:
[----:B------:R-:W-:-:S03]  /*9bd0*/  UMOV UR4, 0xffffffff ;  /* 0xffffffff00047882 */ /* 0x000fc60000000000 */
[----:B------:R-:W-:Y:S05]  /*9be0*/  BRA.DIV UR4, `(.L_x_176) ;  /* 0x0000000604387947 */ /* 0x000fea000b800000 */
[----:B------:R-:W-:-:S13]  /*9bf0*/  ELECT P6, URZ, PT ;  /* 0x00000000003f782f */ /* 0x000fda00038c0000 */
.L_x_191:
[----:B------:R-:W-:Y:S04]  /*9c00*/  BSSY B0, `(.L_x_177) ;  /* 0x0000034000007945 */ /* 0x000fe80003800000 */
[----:B------:R-:W-:Y:S05]  /*9c10*/  @!P6 BRA `(.L_x_178) ;  /* 0x0000000000c8e947 */ /* 0x000fea0003800000 */
[----:B------:R-:W-:-:S04]  /*9c20*/  LOP3.LUT R18, R18, 0x2, RZ, 0xfc, !PT ;  /* 0x0000000212127812 */ /* 0x000fc800078efcff */
[----:B------:R-:W-:-:S13]  /*9c30*/  ISETP.NE.AND P0, PT, R18, 0x3, PT ;  /* 0x000000031200780c */ /* 0x000fda0003f05270 */
[----:B------:R-:W-:Y:S05]  /*9c40*/  @!P0 BRA `(.L_x_179) ;  /* 0x0000000000048947 */ /* 0x000fea0003800000 */
[----:B------:R-:W-:Y:S01]  /*9c50*/  BPT.TRAP 0x1 ;  /* 0x000000040000795c */ /* 0x000fe20000300000 */
.L_x_179:
[----:B------:R-:W0:Y:S01]  /*9c60*/  S2R R5, SR_CgaCtaId ;  /* 0x0000000000057919 */ /* 0x000e220000008800 */
[----:B------:R-:W-:Y:S02]  /*9c70*/  MOV R0, 0x400 ;  /* 0x0000040000007802 */ /* 0x000fe40000000f00 */
[----:B------:R-:W-:Y:S02]  /*9c80*/  SHF.L.U32 R2, R3, 0x1f, RZ ;  /* 0x0000001f03027819 */ /* 0x000fe400000006ff */
[----:B0-----:R-:W-:-:S05]  /*9c90*/  LEA R5, R5, R0, 0x18 ;  /* 0x0000000005057211 */ /* 0x001fca00078ec0ff */
[----:B------:R-:W-:-:S04]  /*9ca0*/  VIADD R5, R5, 0x28 ;  /* 0x0000002805057836 */ /* 0x000fc80000000000 */
[C---:B------:R-:W-:Y:S02]  /*9cb0*/  IMAD R7, R8.reuse, 0x8, R5 ;  /* 0x0000000808077824 */ /* 0x040fe400078e0205 */
[----:B------:R-:W-:Y:S02]  /*9cc0*/  VIADD R8, R8, 0x1 ;  /* 0x0000000108087836 */ /* 0x000fe40000000000 */
[----:B------:R-:W0:Y:S03]  /*9cd0*/  SYNCS.PHASECHK.TRANS64.TRYWAIT P0, [R7+URZ], R2 ;  /* 0x00000002070075a7 */ /* 0x000e26000800017f */
[----:B------:R-:W-:-:S04]  /*9ce0*/  ISETP.NE.AND P1, PT, R8, 0x5, PT ;  /* 0x000000050800780c */ /* 0x000fc80003f25270 */
[----:B------:R-:W-:Y:S02]  /*9cf0*/  SEL R0, RZ, 0x1, P1 ;  /* 0x00000001ff007807 */ /* 0x000fe40000800000 */
[----:B------:R-:W-:Y:S02]  /*9d00*/  SEL R8, R8, RZ, P1 ;  /* 0x000000ff08087207 */ /* 0x000fe40000800000 */
[----:B------:R-:W-:-:S03]  /*9d10*/  LOP3.LUT R9, R3, R0, RZ, 0x3c, !PT ;  /* 0x0000000003097212 */ /* 0x000fc600078e3cff */
[----:B------:R-:W-:Y:S01]  /*9d20*/  IMAD R6, R8, 0x8, R5 ;  /* 0x0000000808067824 */ /* 0x000fe200078e0205 */
[----:B------:R-:W-:Y:S01]  /*9d30*/  SHF.L.U32 R3, R9, 0x1f, RZ ;  /* 0x0000001f09037819 */ /* 0x000fe200000006ff */
[----:B0-----:R-:W-:Y:S06]  /*9d40*/  @!P0 BRA `(.L_x_180) ;  /* 0x0000000400008947 */ /* 0x001fec0003800000 */
.L_x_192:
[----:B------:R-:W1:Y:S01]  /*9d50*/  SYNCS.PHASECHK.TRANS64.TRYWAIT P0, [R6+URZ], R3 ;  /* 0x00000003060075a7 */ /* 0x000e62000800017f */
[----:B------:R-:W-:-:S05]  /*9d60*/  VIADD R0, R8, 0x1 ;  /* 0x0000000108007836 */ /* 0x000fca0000000000 */
[----:B------:R-:W-:-:S04]  /*9d70*/  ISETP.NE.AND P1, PT, R0, 0x5, PT ;  /* 0x000000050000780c */ /* 0x000fc80003f25270 */
[----:B0-----:R-:W-:Y:S02]  /*9d80*/  SEL R2, RZ, 0x1, P1 ;  /* 0x00000001ff027807 */ /* 0x001fe40000800000 */
[----:B------:R-:W-:Y:S02]  /*9d90*/  SEL R0, R0, RZ, P1 ;  /* 0x000000ff00007207 */ /* 0x000fe40000800000 */
[----:B------:R-:W-:-:S03]  /*9da0*/  LOP3.LUT R9, R9, R2, RZ, 0x3c, !PT ;  /* 0x0000000209097212 */ /* 0x000fc600078e3cff */
[----:B------:R-:W-:Y:S01]  /*9db0*/  IMAD R7, R0, 0x8, R5 ;  /* 0x0000000800077824 */ /* 0x000fe200078e0205 */
[----:B------:R-:W-:Y:S01]  /*9dc0*/  SHF.L.U32 R4, R9, 0x1f, RZ ;  /* 0x0000001f09047819 */ /* 0x000fe200000006ff */
[----:B-1----:R-:W-:Y:S06]  /*9dd0*/  @!P0 BRA `(.L_x_181) ;  /* 0x0000000000f08947 */ /* 0x002fec0003800000 */
.L_x_193:
[----:B------:R-:W1:Y:S01]  /*9de0*/  SYNCS.PHASECHK.TRANS64.TRYWAIT P0, [R7+URZ], R4 ;  /* 0x00000004070075a7 */ /* 0x000e62000800017f */
[----:B------:R-:W-:-:S05]  /*9df0*/  VIADD R0, R0, 0x1 ;  /* 0x0000000100007836 */ /* 0x000fca0000000000 */
[----:B------:R-:W-:-:S04]  /*9e00*/  ISETP.NE.AND P1, PT, R0, 0x5, PT ;  /* 0x000000050000780c */ /* 0x000fc80003f25270 */
[----:B------:R-:W-:Y:S02]  /*9e10*/  SEL R2, RZ, 0x1, P1 ;  /* 0x00000001ff027807 */ /* 0x000fe40000800000 */
[----:B------:R-:W-:Y:S02]  /*9e20*/  SEL R0, R0, RZ, P1 ;  /* 0x000000ff00007207 */ /* 0x000fe40000800000 */
[----:B------:R-:W-:-:S03]  /*9e30*/  LOP3.LUT R9, R9, R2, RZ, 0x3c, !PT ;  /* 0x0000000209097212 */ /* 0x000fc600078e3cff */
[----:B0-----:R-:W-:Y:S01]  /*9e40*/  IMAD R6, R0, 0x8, R5 ;  /* 0x0000000800067824 */ /* 0x001fe200078e0205 */
[----:B------:R-:W-:Y:S01]  /*9e50*/  SHF.L.U32 R3, R9, 0x1f, RZ ;  /* 0x0000001f09037819 */ /* 0x000fe200000006ff */
[----:B-1----:R-:W-:Y:S06]  /*9e60*/  @!P0 BRA `(.L_x_182) ;  /* 0x0000000000e08947 */ /* 0x002fec0003800000 */
.L_x_194:
[----:B------:R-:W1:Y:S01]  /*9e70*/  SYNCS.PHASECHK.TRANS64.TRYWAIT P0, [R6+URZ], R3 ;  /* 0x00000003060075a7 */ /* 0x000e62000800017f */
[----:B------:R-:W-:-:S05]  /*9e80*/  VIADD R0, R0, 0x1 ;  /* 0x0000000100007836 */ /* 0x000fca0000000000 */
[----:B------:R-:W-:-:S04]  /*9e90*/  ISETP.NE.AND P1, PT, R0, 0x5, PT ;  /* 0x000000050000780c */ /* 0x000fc80003f25270 */
[----:B------:R-:W-:Y:S02]  /*9ea0*/  SEL R2, RZ, 0x1, P1 ;  /* 0x00000001ff027807 */ /* 0x000fe40000800000 */
[----:B------:R-:W-:Y:S02]  /*9eb0*/  SEL R0, R0, RZ, P1 ;  /* 0x000000ff00007207 */ /* 0x000fe40000800000 */
[----:B------:R-:W-:Y:S01]  /*9ec0*/  LOP3.LUT R2, R9, R2, RZ, 0x3c, !PT ;  /* 0x0000000209027212 */ /* 0x000fe200078e3cff */
[----:B-1----:R-:W-:Y:S06]  /*9ed0*/  @!P0 BRA `(.L_x_183) ;  /* 0x0000000000d88947 */ /* 0x002fec0003800000 */
.L_x_195:
[----:B------:R-:W-:Y:S01]  /*9ee0*/  IMAD R5, R0, 0x8, R5 ;  /* 0x0000000800057824 */ /* 0x000fe200078e0205 */
[----:B------:R-:W-:-:S07]  /*9ef0*/  SHF.L.U32 R0, R2, 0x1f, RZ ;  /* 0x0000001f02007819 */ /* 0x000fce00000006ff */
.L_x_184:
[----:B--2---:R2:W3:Y:S02]  /*9f00*/  SYNCS.PHASECHK.TRANS64.TRYWAIT P0, [R5+URZ], R0 ;  /* 0x00000000050075a7 */ /* 0x0044e4000800017f */
[----:B---3--:R-:W-:Y:S05]  /*9f10*/  @!P0 NANOSLEEP.SYNCS 0x989680 ;  /* 0x009896800000895d */ /* 0x008fea0003900000 */
[----:B------:R-:W3:Y:S02]  /*9f20*/  @!P0 SYNCS.PHASECHK.TRANS64 P0, [R5+URZ], R0 ;  /* 0x00000000050085a7 */ /* 0x000ee4000800007f */
[----:B---3--:R-:W-:Y:S05]  /*9f30*/  @!P0 BRA `(.L_x_184) ;  /* 0xfffffffc00f08947 */ /* 0x008fea000383ffff */
.L_x_178:
[----:B------:R-:W-:Y:S05]  /*9f40*/  BSYNC B0 ;  /* 0x0000000000007941 */ /* 0x000fea0003800000 */
.L_x_177:
[----:B------:R-:W-:Y:S05]  /*9f50*/  EXIT ;  /* 0x000000000000794d */ /* 0x000fea0003800000 */
.L_x_21:
[----:B-1----:R1:W2:Y:S02]  /*9f60*/  SYNCS.PHASECHK.TRANS64.TRYWAIT P1, [R3+URZ], R0 ;  /* 0x00000000030075a7 */ /* 0x0022a4000802017f */
[----:B--2---:R-:W-:Y:S05]  /*9f70*/  @!P1 NANOSLEEP.SYNCS 0x989680 ;  /* 0x009896800000995d */ /* 0x004fea0003900000 */
[----:B------:R-:W2:Y:S02]  /*9f80*/  @!P1 SYNCS.PHASECHK.TRANS64 P1, [R3+URZ], R0 ;  /* 0x00000000030095a7 */ /* 0x000ea4000802007f */
[----:B--2---:R-:W-:Y:S05]  /*9f90*/  @!P1 BRA `(.L_x_21) ;  /* 0xfffffffc00f09947 */ /* 0x004fea000383ffff */
[----:B------:R-:W-:Y:S05]  /*9fa0*/  BRA `(.L_x_20) ;  /* 0xffffff7800187947 */ /* 0x000fea000383ffff */
.L_x_26:
[----:B-1----:R1:W2:Y:S02]  /*9fb0*/  SYNCS.PHASECHK.TRANS64.TRYWAIT P1, [R5+URZ], R4 ;  /* 0x00000004050075a7 */ /* 0x0022a4000802017f */
[----:B--2---:R-:W-:Y:S05]  /*9fc0*/  @!P1 NANOSLEEP.SYNCS 0x989680 ;  /* 0x009896800000995d */ /* 0x004fea0003900000 */
[----:B------:R-:W2:Y:S02]  /*9fd0*/  @!P1 SYNCS.PHASECHK.TRANS64 P1, [R5+URZ], R4 ;  /* 0x00000004050095a7 */ /* 0x000ea4000802007f */
[----:B--2---:R-:W-:Y:S05]  /*9fe0*/  @!P1 BRA `(.L_x_26) ;  /* 0xfffffffc00f09947 */ /* 0x004fea000383ffff */
[----:B------:R-:W-:Y:S05]  /*9ff0*/  BRA `(.L_x_25) ;  /* 0xffffff8400c87947 */ /* 0x000fea000383ffff */
.L_x_165:
[----:B------:R-:W-:Y:S01]  /*a000*/  BSSY B1, `(.L_x_185) ;  /* 0x0000006000017945 */ /* 0x000fe20003800000 */
[----:B------:R-:W-:-:S07]  /*a010*/  IMAD.MOV.U32 R15, RZ, RZ, -0x1 ;  /* 0xffffffffff0f7424 */ /* 0x000fce00078e00ff */
[----:B------:R-:W-:Y:S05]  /*a020*/  WARPSYNC.COLLECTIVE R15, `(.L_x_186) ;  /* 0x000000000f0c7348 */ /* 0x000fea0003c00000 */
[----:B------:R-:W-:Y:S02]  /*a030*/  ELECT P6, UR62, PT ;  /* 0x00000000003e782f */ /* 0x000fe400038c0000 */
[----:B------:R-:W-:Y:S01]  /*a040*/  MOV R14, UR62 ;  /* 0x0000003e000e7c02 */ /* 0x000fe20008000f00 */
[----:B------:R-:W-:Y:S10]  /*a050*/  ENDCOLLECTIVE ;  /* 0x000000000000791b */ /* 0x000ff40003800000 */
.L_x_186:
[----:B------:R-:W-:Y:S05]  /*a060*/  BSYNC B1 ;  /* 0x0000000000017941 */ /* 0x000fea0003800000 */
.L_x_185:
[----:B------:R-:W-:Y:S05]  /*a070*/  BRA `(.L_x_187) ;  /* 0xffffffec00947947 */ /* 0x000fea000383ffff */
.L_x_168:
[----:B-1----:R1:W2:Y:S02]  /*a080*/  SYNCS.PHASECHK.TRANS64.TRYWAIT P0, [R23+URZ+0x28], R14 ;  /* 0x0000280e170075a7 */ /* 0x0022a4000800017f */
[----:B--2---:R-:W-:Y:S05]  /*a090*/  @!P0 NANOSLEEP.SYNCS 0x989680 ;  /* 0x009896800000895d */ /* 0x004fea0003900000 */
[----:B------:R-:W2:Y:S02]  /*a0a0*/  @!P0 SYNCS.PHASECHK.TRANS64 P0, [R23+URZ+0x28], R14 ;  /* 0x0000280e170085a7 */ /* 0x000ea4000800007f */
[----:B--2---:R-:W-:Y:S05]  /*a0b0*/  @!P0 BRA `(.L_x_168) ;  /* 0xfffffffc00f08947 */ /* 0x004fea000383ffff */
[----:B------:R-:W-:Y:S05]  /*a0c0*/  BRA `(.L_x_188) ;  /* 0xffffffec00cc7947 */ /* 0x000fea000383ffff */
.L_x_176:
[----:B------:R-:W-:Y:S01]  /*a0d0*/  BSSY B0, `(.L_x_189) ;  /* 0x0000006000007945 */ /* 0x000fe20003800000 */
[----:B------:R-:W-:-:S07]  /*a0e0*/  IMAD.MOV.U32 R15, RZ, RZ, -0x1 ;  /* 0xffffffffff0f7424 */ /* 0x000fce00078e00ff */
[----:B------:R-:W-:Y:S05]  /*a0f0*/  WARPSYNC.COLLECTIVE R15, `(.L_x_190) ;  /* 0x000000000f0c7348 */ /* 0x000fea0003c00000 */
[----:B------:R-:W-:Y:S02]  /*a100*/  ELECT P6, UR62, PT ;  /* 0x00000000003e782f */ /* 0x000fe400038c0000 */
[----:B------:R-:W-:Y:S01]  /*a110*/  MOV R14, UR62 ;  /* 0x0000003e000e7c02 */ /* 0x000fe20008000f00 */
[----:B------:R-:W-:Y:S10]  /*a120*/  ENDCOLLECTIVE ;  /* 0x000000000000791b */ /* 0x000ff40003800000 */
.L_x_190:
[----:B------:R-:W-:Y:S05]  /*a130*/  BSYNC B0 ;  /* 0x0000000000007941 */ /* 0x000fea0003800000 */
.L_x_189:
[----:B------:R-:W-:Y:S05]  /*a140*/  BRA `(.L_x_191) ;  /* 0xfffffff800ac7947 */ /* 0x000fea000383ffff */
.L_x_180:
[----:B0-----:R0:W1:Y:S02]  /*a150*/  SYNCS.PHASECHK.TRANS64.TRYWAIT P0, [R7+URZ], R2 ;  /* 0x00000002070075a7 */ /* 0x001064000800017f */
[----:B-1----:R-:W-:Y:S05]  /*a160*/  @!P0 NANOSLEEP.SYNCS 0x989680 ;  /* 0x009896800000895d */ /* 0x002fea0003900000 */
[----:B------:R-:W1:Y:S02]  /*a170*/  @!P0 SYNCS.PHASECHK.TRANS64 P0, [R7+URZ], R2 ;  /* 0x00000002070085a7 */ /* 0x000e64000800007f */
[----:B-1----:R-:W-:Y:S05]  /*a180*/  @!P0 BRA `(.L_x_180) ;  /* 0xfffffffc00f08947 */ /* 0x002fea000383ffff */
[----:B------:R-:W-:Y:S05]  /*a190*/  BRA `(.L_x_192) ;  /* 0xfffffff800ec7947 */ /* 0x000fea000383ffff */
.L_x_181:
[----:B0-----:R0:W1:Y:S02]  /*a1a0*/  SYNCS.PHASECHK.TRANS64.TRYWAIT P0, [R6+URZ], R3 ;  /* 0x00000003060075a7 */ /* 0x001064000800017f */
[----:B-1----:R-:W-:Y:S05]  /*a1b0*/  @!P0 NANOSLEEP.SYNCS 0x989680 ;  /* 0x009896800000895d */ /* 0x002fea0003900000 */
[----:B------:R-:W1:Y:S02]  /*a1c0*/  @!P0 SYNCS.PHASECHK.TRANS64 P0, [R6+URZ], R3 ;  /* 0x00000003060085a7 */ /* 0x000e64000800007f */
[----:B-1----:R-:W-:Y:S05]  /*a1d0*/  @!P0 BRA `(.L_x_181) ;  /* 0xfffffffc00f08947 */ /* 0x002fea000383ffff */
[----:B------:R-:W-:Y:S05]  /*a1e0*/  BRA `(.L_x_193) ;  /* 0xfffffff800fc7947 */ /* 0x000fea000383ffff */
.L_x_182:
[----:B0-----:R0:W1:Y:S02]  /*a1f0*/  SYNCS.PHASECHK.TRANS64.TRYWAIT P0, [R7+URZ], R4 ;  /* 0x00000004070075a7 */ /* 0x001064000800017f */
[----:B-1----:R-:W-:Y:S05]  /*a200*/  @!P0 NANOSLEEP.SYNCS 0x989680 ;  /* 0x009896800000895d */ /* 0x002fea0003900000 */
[----:B------:R-:W1:Y:S02]  /*a210*/  @!P0 SYNCS.PHASECHK.TRANS64 P0, [R7+URZ], R4 ;  /* 0x00000004070085a7 */ /* 0x000e64000800007f */
[----:B-1----:R-:W-:Y:S05]  /*a220*/  @!P0 BRA `(.L_x_182) ;  /* 0xfffffffc00f08947 */ /* 0x002fea000383ffff */
[----:B------:R-:W-:Y:S05]  /*a230*/  BRA `(.L_x_194) ;  /* 0xfffffffc000c7947 */ /* 0x000fea000383ffff */
.L_x_183:
[----:B-1----:R1:W2:Y:S02]  /*a240*/  SYNCS.PHASECHK.TRANS64.TRYWAIT P0, [R6+URZ], R3 ;  /* 0x00000003060075a7 */ /* 0x0022a4000800017f */
[----:B--2---:R-:W-:Y:S05]  /*a250*/  @!P0 NANOSLEEP.SYNCS 0x989680 ;  /* 0x009896800000895d */ /* 0x004fea0003900000 */
[----:B------:R-:W2:Y:S02]  /*a260*/  @!P0 SYNCS.PHASECHK.TRANS64 P0, [R6+URZ], R3 ;  /* 0x00000003060085a7 */ /* 0x000ea4000800007f */
[----:B--2---:R-:W-:Y:S05]  /*a270*/  @!P0 BRA `(.L_x_183) ;  /* 0xfffffffc00f08947 */ /* 0x004fea000383ffff */
[----:B------:R-:W-:Y:S05]  /*a280*/  BRA `(.L_x_195) ;  /* 0xfffffffc00147947 */ /* 0x000fea000383ffff */
.L_x_196:
[----:B------:R-:W-:-:S00]  /*a290*/  BRA `(.L_x_196) ;  /* 0xfffffffc00fc7947 */ /* 0x000fc0000383ffff */
[----:B------:R-:W-:-:S00]  /*a2a0*/  NOP ;  /* 0x0000000000007918 */ /* 0x000fc00000000000 */
        /* <DEDUP_REMOVED lines=13> */
.L_x_197:


//--------------------- .nv.global.init           --------------------------
	.section	.nv.global.init,"aw",@progbits
.nv.global.init:
	.type		$str$22,@object
	.size		$str$22,($str$23 - $str$22)
$str$22:
        /*0000*/ 	.byte	0x6b, 0x5f, 0x74, 0x69, 0x6c, 0x65, 0x5f, 0x63, 0x6f, 0x75, 0x6e, 0x74, 0x20, 0x3e, 0x3d, 0x20
        /*0010*/ 	.byte	0x31, 0x00
	.type		$str$23,@object
	.size		$str$23,(__unnamed_1 - $str$23)
$str$23:
        /*0012*/ 	.byte	0x2f, 0x74, 0x6d, 0x70, 0x2f, 0x63, 0x75, 0x74, 0x6c, 0x61, 0x73, 0x73, 0x5f, 0x73, 0x77, 0x65
        /*0022*/ 	.byte	0x65, 0x70, 0x5f, 0x73, 0x72, 0x63, 0x2f, 0x69, 0x6e, 0x63, 0x6c, 0x75, 0x64, 0x65, 0x2f, 0x63
        /*0032*/ 	.byte	0x75, 0x74, 0x6c, 0x61, 0x73, 0x73, 0x2f, 0x67, 0x65, 0x6d, 0x6d, 0x2f, 0x63, 0x6f, 0x6c, 0x6c
        /*0042*/ 	.byte	0x65, 0x63, 0x74, 0x69, 0x76, 0x65, 0x2f, 0x73, 0x6d, 0x39, 0x30, 0x5f, 0x6d, 0x6d, 0x61, 0x5f
        /*0052*/ 	.byte	0x74, 0x6d, 0x61, 0x5f, 0x67, 0x6d, 0x6d, 0x61, 0x5f, 0x73, 0x73, 0x5f, 0x77, 0x61, 0x72, 0x70
        /*0062*/ 	.byte	0x73, 0x70, 0x65, 0x63, 0x69, 0x61, 0x6c, 0x69, 0x7a, 0x65, 0x64, 0x2e, 0x68, 0x70, 0x70, 0x00
	.type		__unnamed_1,@object
	.size		__unnamed_1,(.L_0 - __unnamed_1)
__unnamed_1:
        /*0072*/ 	.byte	0x76, 0x6f, 0x69, 0x64, 0x20, 0x63, 0x75, 0x74, 0x6c, 0x61, 0x73, 0x73, 0x3a, 0x3a, 0x67, 0x65
        /* <DEDUP_REMOVED lines=177> */
        /*0b92*/ 	.byte	0x65, 0x6e, 0x74, 0x69, 0x74, 0x79, 0x5d, 0x00
.L_0:


//--------------------- .nv.shared._ZN7cutlass13device_kernelINS_4gemm6kernel13GemmUniversalIN4cute5tupleIJiiiiEEENS1_10collective13CollectiveMmaINS1_34MainloopSm90TmaGmmaWarpSpecializedILi5ENS5_IJNS4_1CILi2EEENSA_ILi1EEESC_EEENS1_35KernelTmaWarpSpecializedCooperativeEEENS5_IJNSA_ILi256EEENSA_ILi64EEENSA_ILi128EEEEEENS_10tfloat32_tENS5_IJlSC_lEEESK_SL_NS4_8TiledMMAINS4_8MMA_AtomIJNS4_4SM904GMMA29MMA_64x64x8_F32TF32TF32_SS_TNILNSP_7ScaleInE1ELSR_1EEEEEENS4_6LayoutISD_NS5_IJSC_NSA_ILi0EEESV_EEEEENS5_IJNS4_10UnderscoreESY_SY_EEEEENS4_13SM90_TMA_LOADENS4_14ComposedLayoutINS4_7SwizzleILi3ELi4ELi3EEENS4_18smem_ptr_flag_bitsILi32EEENSU_INS5_IJNSA_ILi8EEENSA_ILi32EEEEEENS5_IJS18_SC_EEEEEEEvNS4_8identityENS4_23SM90_TMA_LOAD_MULTICASTES1C_vS1D_EENS_8epilogue10collective6detail29Sm90TmaWarpSpecializedAdapterINS1H_15DefaultEpilogueISK_SL_SL_NS1G_6thread17LinearCombinationISK_Li1EffLNS1L_9ScaleType4KindE0ELNS_15FloatRoundStyleE2ESK_EENS1_15EpilogueDefaultEEEEEvvEEEEvNT_6ParamsE --------------------------
	.section	.nv.shared._ZN7cutlass13device_kernelINS_4gemm6kernel13GemmUniversalIN4cute5tupleIJiiiiEEENS1_10collective13CollectiveMmaINS1_34MainloopSm90TmaGmmaWarpSpecializedILi5ENS5_IJNS4_1CILi2EEENSA_ILi1EEESC_EEENS1_35KernelTmaWarpSpecializedCooperativeEEENS5_IJNSA_ILi256EEENSA_ILi64EEENSA_ILi128EEEEEENS_10tfloat32_tENS5_IJlSC_lEEESK_SL_NS4_8TiledMMAINS4_8MMA_AtomIJNS4_4SM904GMMA29MMA_64x64x8_F32TF32TF32_SS_TNILNSP_7ScaleInE1ELSR_1EEEEEENS4_6LayoutISD_NS5_IJSC_NSA_ILi0EEESV_EEEEENS5_IJNS4_10UnderscoreESY_SY_EEEEENS4_13SM90_TMA_LOADENS4_14ComposedLayoutINS4_7SwizzleILi3ELi4ELi3EEENS4_18smem_ptr_flag_bitsILi32EEENSU_INS5_IJNSA_ILi8EEENSA_ILi32EEEEEENS5_IJS18_SC_EEEEEEEvNS4_8identityENS4_23SM90_TMA_LOAD_MULTICASTES1C_vS1D_EENS_8epilogue10collective6detail29Sm90TmaWarpSpecializedAdapterINS1H_15DefaultEpilogueISK_SL_SL_NS1G_6thread17LinearCombinationISK_Li1EffLNS1L_9ScaleType4KindE0ELNS_15FloatRoundStyleE2ESK_EENS1_15EpilogueDefaultEEEEEvvEEEEvNT_6ParamsE,"aw",@nobits
	.sectionflags	@""
	.align	16
	.zero		1024


//--------------------- .nv.shared.reserved.0     --------------------------
	.section	.nv.shared.reserved.0,"aw",@nobits
	.weak		__nv_reservedSMEM_offset_0_alias
	.size		__nv_reservedSMEM_offset_0_alias, 0, 0
	.other		__nv_reservedSMEM_offset_0_alias,@"STO_CUDA_RESERVED_SHARED STV_DEFAULT"
__nv_reservedSMEM_offset_0_alias:
	.zero		0


//--------------------- .nv.global                --------------------------
	.section	.nv.global,"aw",@nobits
.nv.global:
	.type		_ZN39_INTERNAL_54d06bf0_4_k_cu_c789a66d_70104cute1_E,@object
	.size		_ZN39_INTERNAL_54d06bf0_4_k_cu_c789a66d_70104cute1_E,(_ZN39_INTERNAL_54d06bf0_4_k_cu_c789a66d_70104cuda3std3__45__cpo6cbeginE - _ZN39_INTERNAL_54d06bf0_4_k_cu_c789a66d_70104cute1_E)
_ZN39_INTERNAL_54d06bf0_4_k_cu_c789a66d_70104cute1_E:
	.zero		1
	.type		_ZN39_INTERNAL_54d06bf0_4_k_cu_c789a66d_70104cuda3std3__45__cpo6cbeginE,@object
	.size		_ZN39_INTERNAL_54d06bf0_4_k_cu_c789a66d_70104cuda3std3__45__cpo6cbeginE,(_ZN39_INTERNAL_54d06bf0_4_k_cu_c789a66d_70104cuda3std3__48in_placeE - _ZN39_INTERNAL_54d06bf0_4_k_cu_c789a66d_70104cuda3std3__45__cpo6cbeginE)
_ZN39_INTERNAL_54d06bf0_4_k_cu_c789a66d_70104cuda3std3__45__cpo6cbeginE:
	.zero		1
	.type		_ZN39_INTERNAL_54d06bf0_4_k_cu_c789a66d_70104cuda3std3__48in_placeE,@object
	.size		_ZN39_INTERNAL_54d06bf0_4_k_cu_c789a66d_70104cuda3std3__48in_placeE,(_ZN39_INTERNAL_54d06bf0_4_k_cu_c789a66d_70104cuda3std6ranges3__45__cpo9iter_moveE - _ZN39_INTERNAL_54d06bf0_4_k_cu_c789a66d_70104cuda3std3__48in_placeE)
_ZN39_INTERNAL_54d06bf0_4_k_cu_c789a66d_70104cuda3std3__48in_placeE:
	.zero		1
	.type		_ZN39_INTERNAL_54d06bf0_4_k_cu_c789a66d_70104cuda3std6ranges3__45__cpo9iter_moveE,@object
	.size		_ZN39_INTERNAL_54d06bf0_4_k_cu_c789a66d_70104cuda3std6ranges3__45__cpo9iter_moveE,(_ZN39_INTERNAL_54d06bf0_4_k_cu_c789a66d_70104cuda3std3__45__cpo5beginE - _ZN39_INTERNAL_54d06bf0_4_k_cu_c789a66d_70104cuda3std6ranges3__45__cpo9iter_moveE)
_ZN39_INTERNAL_54d06bf0_4_k_cu_c789a66d_70104cuda3std6ranges3__45__cpo9iter_moveE:
	.zero		1
	.type		_ZN39_INTERNAL_54d06bf0_4_k_cu_c789a66d_70104cuda3std3__45__cpo5beginE,@object
	.size		_ZN39_INTERNAL_54d06bf0_4_k_cu_c789a66d_70104cuda3std3__45__cpo5beginE,(_ZN39_INTERNAL_54d06bf0_4_k_cu_c789a66d_70104cuda3std3__441_GLOBAL__N__54d06bf0_4_k_cu_c789a66d_70106ignoreE - _ZN39_INTERNAL_54d06bf0_4_k_cu_c789a66d_70104cuda3std3__45__cpo5beginE)
_ZN39_INTERNAL_54d06bf0_4_k_cu_c789a66d_70104cuda3std3__45__cpo5beginE:
	.zero		1
	.type		_ZN39_INTERNAL_54d06bf0_4_k_cu_c789a66d_70104cuda3std3__441_GLOBAL__N__54d06bf0_4_k_cu_c789a66d_70106ignoreE,@object
	.size		_ZN39_INTERNAL_54d06bf0_4_k_cu_c789a66d_70104cuda3std3__441_GLOBAL__N__54d06bf0_4_k_cu_c789a66d_70106ignoreE,(_ZN39_INTERNAL_54d06bf0_4_k_cu_c789a66d_70104cute7productE - _ZN39_INTERNAL_54d06bf0_4_k_cu_c789a66d_70104cuda3std3__441_GLOBAL__N__54d06bf0_4_k_cu_c789a66d_70106ignoreE)
_ZN39_INTERNAL_54d06bf0_4_k_cu_c789a66d_70104cuda3std3__441_GLOBAL__N__54d06bf0_4_k_cu_c789a66d_70106ignoreE:
	.zero		1
	.type		_ZN39_INTERNAL_54d06bf0_4_k_cu_c789a66d_70104cute7productE,@object
	.size		_ZN39_INTERNAL_54d06bf0_4_k_cu_c789a66d_70104cute7productE,(_ZN39_INTERNAL_54d06bf0_4_k_cu_c789a66d_70104cuda3std3__45__cpo3endE - _ZN39_INTERNAL_54d06bf0_4_k_cu_c789a66d_70104cute7productE)
_ZN39_INTERNAL_54d06bf0_4_k_cu_c789a66d_70104cute7productE:
	.zero		1
	.type		_ZN39_INTERNAL_54d06bf0_4_k_cu_c789a66d_70104cuda3std3__45__cpo3endE,@object
	.size		_ZN39_INTERNAL_54d06bf0_4_k_cu_c789a66d_70104cuda3std3__45__cpo3endE,(_ZN39_INTERNAL_54d06bf0_4_k_cu_c789a66d_70104cuda3std3__419piecewise_constructE - _ZN39_INTERNAL_54d06bf0_4_k_cu_c789a66d_70104cuda3std3__45__cpo3endE)
_ZN39_INTERNAL_54d06bf0_4_k_cu_c789a66d_70104cuda3std3__45__cpo3endE:
	.zero		1
	.type		_ZN39_INTERNAL_54d06bf0_4_k_cu_c789a66d_70104cuda3std3__419piecewise_constructE,@object
	.size		_ZN39_INTERNAL_54d06bf0_4_k_cu_c789a66d_70104cuda3std3__419piecewise_constructE,(_ZN39_INTERNAL_54d06bf0_4_k_cu_c789a66d_70104cuda3std3__45__cpo4cendE - _ZN39_INTERNAL_54d06bf0_4_k_cu_c789a66d_70104cuda3std3__419piecewise_constructE)
_ZN39_INTERNAL_54d06bf0_4_k_cu_c789a66d_70104cuda3std3__419piecewise_constructE:
	.zero		1
	.type		_ZN39_INTERNAL_54d06bf0_4_k_cu_c789a66d_70104cuda3std3__45__cpo4cendE,@object
	.size		_ZN39_INTERNAL_54d06bf0_4_k_cu_c789a66d_70104cuda3std3__45__cpo4cendE,(_ZN39_INTERNAL_54d06bf0_4_k_cu_c789a66d_70104cuda3std6ranges3__45__cpo4swapE - _ZN39_INTERNAL_54d06bf0_4_k_cu_c789a66d_70104cuda3std3__45__cpo4cendE)
_ZN39_INTERNAL_54d06bf0_4_k_cu_c789a66d_70104cuda3std3__45__cpo4cendE:
	.zero		1
	.type		_ZN39_INTERNAL_54d06bf0_4_k_cu_c789a66d_70104cuda3std6ranges3__45__cpo4swapE,@object
	.size		_ZN39_INTERNAL_54d06bf0_4_k_cu_c789a66d_70104cuda3std6ranges3__45__cpo4swapE,(.L_8 - _ZN39_INTERNAL_54d06bf0_4_k_cu_c789a66d_70104cuda3std6ranges3__45__cpo4swapE)
_ZN39_INTERNAL_54d06bf0_4_k_cu_c789a66d_70104cuda3std6ranges3__45__cpo4swapE:
	.zero		1
.L_8:


//--------------------- .nv.constant0._ZN7cutlass13device_kernelINS_4gemm6kernel13GemmUniversalIN4cute5tupleIJiiiiEEENS1_10collective13CollectiveMmaINS1_34MainloopSm90TmaGmmaWarpSpecializedILi5ENS5_IJNS4_1CILi2EEENSA_ILi1EEESC_EEENS1_35KernelTmaWarpSpecializedCooperativeEEENS5_IJNSA_ILi256EEENSA_ILi64EEENSA_ILi128EEEEEENS_10tfloat32_tENS5_IJlSC_lEEESK_SL_NS4_8TiledMMAINS4_8MMA_AtomIJNS4_4SM904GMMA29MMA_64x64x8_F32TF32TF32_SS_TNILNSP_7ScaleInE1ELSR_1EEEEEENS4_6LayoutISD_NS5_IJSC_NSA_ILi0EEESV_EEEEENS5_IJNS4_10UnderscoreESY_SY_EEEEENS4_13SM90_TMA_LOADENS4_14ComposedLayoutINS4_7SwizzleILi3ELi4ELi3EEENS4_18smem_ptr_flag_bitsILi32EEENSU_INS5_IJNSA_ILi8EEENSA_ILi32EEEEEENS5_IJS18_SC_EEEEEEEvNS4_8identityENS4_23SM90_TMA_LOAD_MULTICASTES1C_vS1D_EENS_8epilogue10collective6detail29Sm90TmaWarpSpecializedAdapterINS1H_15DefaultEpilogueISK_SL_SL_NS1G_6thread17LinearCombinationISK_Li1EffLNS1L_9ScaleType4KindE0ELNS_15FloatRoundStyleE2ESK_EENS1_15EpilogueDefaultEEEEEvvEEEEvNT_6ParamsE --------------------------
	.section	.nv.constant0._ZN7cutlass13device_kernelINS_4gemm6kernel13GemmUniversalIN4cute5tupleIJiiiiEEENS1_10collective13CollectiveMmaINS1_34MainloopSm90TmaGmmaWarpSpecializedILi5ENS5_IJNS4_1CILi2EEENSA_ILi1EEESC_EEENS1_35KernelTmaWarpSpecializedCooperativeEEENS5_IJNSA_ILi256EEENSA_ILi64EEENSA_ILi128EEEEEENS_10tfloat32_tENS5_IJlSC_lEEESK_SL_NS4_8TiledMMAINS4_8MMA_AtomIJNS4_4SM904GMMA29MMA_64x64x8_F32TF32TF32_SS_TNILNSP_7ScaleInE1ELSR_1EEEEEENS4_6LayoutISD_NS5_IJSC_NSA_ILi0EEESV_EEEEENS5_IJNS4_10UnderscoreESY_SY_EEEEENS4_13SM90_TMA_LOADENS4_14ComposedLayoutINS4_7SwizzleILi3ELi4ELi3EEENS4_18smem_ptr_flag_bitsILi32EEENSU_INS5_IJNSA_ILi8EEENSA_ILi32EEEEEENS5_IJS18_SC_EEEEEEEvNS4_8identityENS4_23SM90_TMA_LOAD_MULTICASTES1C_vS1D_EENS_8epilogue10collective6detail29Sm90TmaWarpSpecializedAdapterINS1H_15DefaultEpilogueISK_SL_SL_NS1G_6thread17LinearCombinationISK_Li1EffLNS1L_9ScaleType4KindE0ELNS_15FloatRoundStyleE2ESK_EENS1_15EpilogueDefaultEEEEEvvEEEEvNT_6ParamsE,"a",@progbits
	.sectionflags	@""
	.align	4
.nv.constant0._ZN7cutlass13device_kernelINS_4gemm6kernel13GemmUniversalIN4cute5tupleIJiiiiEEENS1_10collective13CollectiveMmaINS1_34MainloopSm90TmaGmmaWarpSpecializedILi5ENS5_IJNS4_1CILi2EEENSA_ILi1EEESC_EEENS1_35KernelTmaWarpSpecializedCooperativeEEENS5_IJNSA_ILi256EEENSA_ILi64EEENSA_ILi128EEEEEENS_10tfloat32_tENS5_IJlSC_lEEESK_SL_NS4_8TiledMMAINS4_8MMA_AtomIJNS4_4SM904GMMA29MMA_64x64x8_F32TF32TF32_SS_TNILNSP_7ScaleInE1ELSR_1EEEEEENS4_6LayoutISD_NS5_IJSC_NSA_ILi0EEESV_EEEEENS5_IJNS4_10UnderscoreESY_SY_EEEEENS4_13SM90_TMA_LOADENS4_14ComposedLayoutINS4_7SwizzleILi3ELi4ELi3EEENS4_18smem_ptr_flag_bitsILi32EEENSU_INS5_IJNSA_ILi8EEENSA_ILi32EEEEEENS5_IJS18_SC_EEEEEEEvNS4_8identityENS4_23SM90_TMA_LOAD_MULTICASTES1C_vS1D_EENS_8epilogue10collective6detail29Sm90TmaWarpSpecializedAdapterINS1H_15DefaultEpilogueISK_SL_SL_NS1G_6thread17LinearCombinationISK_Li1EffLNS1L_9ScaleType4KindE0ELNS_15FloatRoundStyleE2ESK_EENS1_15EpilogueDefaultEEEEEvvEEEEvNT_6ParamsE:
	.zero		1664


//--------------------- SYMBOLS --------------------------

	.type		.nv.reservedSmem.offset0,@object
	.size		.nv.reservedSmem.offset0,0x4
	.type		__assertfail,@function
